//
// Generated by NVIDIA NVVM Compiler
//
// Compiler Build ID: CL-36424714
// Cuda compilation tools, release 13.0, V13.0.88
// Based on NVVM 20.0.0
//

.version 9.0
.target sm_100
.address_size 64

	// .globl	_Z7reduce0PfS_i
// _ZZ7reduce0PfS_iE9sharedata has been demoted
// _ZZ7reduce1PfS_iE9sharedata has been demoted
// _ZZ7reduce2PfS_iE9sharedata has been demoted
// _ZZ7reduce3PfS_iE9sharedata has been demoted
// _ZZ7reduce4PfS_iE9sharedata has been demoted
// _ZZ10reduce_sumPfS_iE9sharedata has been demoted

.visible .entry _Z7reduce0PfS_i(
	.param .u64 .ptr .align 1 _Z7reduce0PfS_i_param_0,
	.param .u64 .ptr .align 1 _Z7reduce0PfS_i_param_1,
	.param .u32 _Z7reduce0PfS_i_param_2
)
{
	.reg .pred 	%p<6>;
	.reg .b32 	%r<17>;
	.reg .b32 	%f<6>;
	.reg .b64 	%rd<9>;
	// demoted variable
	.shared .align 4 .b8 _ZZ7reduce0PfS_iE9sharedata[4096];
	ld.param.u64 	%rd1, [_Z7reduce0PfS_i_param_0];
	ld.param.u64 	%rd2, [_Z7reduce0PfS_i_param_1];
	ld.param.u32 	%r8, [_Z7reduce0PfS_i_param_2];
	mov.u32 	%r1, %ntid.x;
	mov.u32 	%r2, %ctaid.x;
	mov.u32 	%r3, %tid.x;
	mad.lo.s32 	%r4, %r1, %r2, %r3;
	setp.ge.s32 	%p1, %r4, %r8;
	@%p1 bra 	$L__BB0_8;
	cvta.to.global.u64 	%rd3, %rd1;
	mul.wide.s32 	%rd4, %r4, 4;
	add.s64 	%rd5, %rd3, %rd4;
	ld.global.f32 	%f1, [%rd5];
	shl.b32 	%r9, %r3, 2;
	mov.u32 	%r10, _ZZ7reduce0PfS_iE9sharedata;
	add.s32 	%r5, %r10, %r9;
	st.shared.f32 	[%r5], %f1;
	setp.lt.u32 	%p2, %r1, 2;
	@%p2 bra 	$L__BB0_6;
	mov.b32 	%r16, 1;
$L__BB0_3:
	bar.sync 	0;
	shl.b32 	%r7, %r16, 1;
	add.s32 	%r12, %r7, -1;
	and.b32  	%r13, %r12, %r3;
	setp.ne.s32 	%p3, %r13, 0;
	@%p3 bra 	$L__BB0_5;
	shl.b32 	%r14, %r16, 2;
	add.s32 	%r15, %r5, %r14;
	ld.shared.f32 	%f2, [%r15];
	ld.shared.f32 	%f3, [%r5];
	add.f32 	%f4, %f2, %f3;
	st.shared.f32 	[%r5], %f4;
$L__BB0_5:
	setp.lt.u32 	%p4, %r7, %r1;
	mov.u32 	%r16, %r7;
	@%p4 bra 	$L__BB0_3;
$L__BB0_6:
	setp.ne.s32 	%p5, %r3, 0;
	@%p5 bra 	$L__BB0_8;
	ld.shared.f32 	%f5, [_ZZ7reduce0PfS_iE9sharedata];
	cvta.to.global.u64 	%rd6, %rd2;
	mul.wide.u32 	%rd7, %r2, 4;
	add.s64 	%rd8, %rd6, %rd7;
	st.global.f32 	[%rd8], %f5;
$L__BB0_8:
	ret;

}
	// .globl	_Z7reduce1PfS_i
.visible .entry _Z7reduce1PfS_i(
	.param .u64 .ptr .align 1 _Z7reduce1PfS_i_param_0,
	.param .u64 .ptr .align 1 _Z7reduce1PfS_i_param_1,
	.param .u32 _Z7reduce1PfS_i_param_2
)
{
	.reg .pred 	%p<6>;
	.reg .b32 	%r<20>;
	.reg .b32 	%f<6>;
	.reg .b64 	%rd<9>;
	// demoted variable
	.shared .align 4 .b8 _ZZ7reduce1PfS_iE9sharedata[4096];
	ld.param.u64 	%rd1, [_Z7reduce1PfS_i_param_0];
	ld.param.u64 	%rd2, [_Z7reduce1PfS_i_param_1];
	ld.param.u32 	%r8, [_Z7reduce1PfS_i_param_2];
	mov.u32 	%r1, %ntid.x;
	mov.u32 	%r2, %ctaid.x;
	mov.u32 	%r3, %tid.x;
	mad.lo.s32 	%r4, %r1, %r2, %r3;
	setp.ge.s32 	%p1, %r4, %r8;
	@%p1 bra 	$L__BB1_8;
	cvta.to.global.u64 	%rd3, %rd1;
	mul.wide.s32 	%rd4, %r4, 4;
	add.s64 	%rd5, %rd3, %rd4;
	ld.global.f32 	%f1, [%rd5];
	shl.b32 	%r9, %r3, 2;
	mov.u32 	%r10, _ZZ7reduce1PfS_iE9sharedata;
	add.s32 	%r11, %r10, %r9;
	st.shared.f32 	[%r11], %f1;
	setp.lt.u32 	%p2, %r1, 2;
	@%p2 bra 	$L__BB1_6;
	mov.b32 	%r19, 1;
$L__BB1_3:
	bar.sync 	0;
	shl.b32 	%r6, %r19, 1;
	mul.lo.s32 	%r7, %r6, %r3;
	setp.ge.u32 	%p3, %r7, %r1;
	@%p3 bra 	$L__BB1_5;
	add.s32 	%r13, %r7, %r19;
	shl.b32 	%r14, %r13, 2;
	add.s32 	%r16, %r10, %r14;
	ld.shared.f32 	%f2, [%r16];
	shl.b32 	%r17, %r7, 2;
	add.s32 	%r18, %r10, %r17;
	ld.shared.f32 	%f3, [%r18];
	add.f32 	%f4, %f2, %f3;
	st.shared.f32 	[%r18], %f4;
$L__BB1_5:
	setp.lt.u32 	%p4, %r6, %r1;
	mov.u32 	%r19, %r6;
	@%p4 bra 	$L__BB1_3;
$L__BB1_6:
	setp.ne.s32 	%p5, %r3, 0;
	@%p5 bra 	$L__BB1_8;
	ld.shared.f32 	%f5, [_ZZ7reduce1PfS_iE9sharedata];
	cvta.to.global.u64 	%rd6, %rd2;
	mul.wide.u32 	%rd7, %r2, 4;
	add.s64 	%rd8, %rd6, %rd7;
	st.global.f32 	[%rd8], %f5;
$L__BB1_8:
	ret;

}
	// .globl	_Z7reduce2PfS_i
.visible .entry _Z7reduce2PfS_i(
	.param .u64 .ptr .align 1 _Z7reduce2PfS_i_param_0,
	.param .u64 .ptr .align 1 _Z7reduce2PfS_i_param_1,
	.param .u32 _Z7reduce2PfS_i_param_2
)
{
	.reg .pred 	%p<6>;
	.reg .b32 	%r<14>;
	.reg .b32 	%f<6>;
	.reg .b64 	%rd<9>;
	// demoted variable
	.shared .align 4 .b8 _ZZ7reduce2PfS_iE9sharedata[4096];
	ld.param.u64 	%rd1, [_Z7reduce2PfS_i_param_0];
	ld.param.u64 	%rd2, [_Z7reduce2PfS_i_param_1];
	ld.param.u32 	%r8, [_Z7reduce2PfS_i_param_2];
	mov.u32 	%r13, %ntid.x;
	mov.u32 	%r2, %ctaid.x;
	mov.u32 	%r3, %tid.x;
	mad.lo.s32 	%r4, %r13, %r2, %r3;
	setp.ge.s32 	%p1, %r4, %r8;
	@%p1 bra 	$L__BB2_7;
	cvta.to.global.u64 	%rd3, %rd1;
	mul.wide.s32 	%rd4, %r4, 4;
	add.s64 	%rd5, %rd3, %rd4;
	ld.global.f32 	%f1, [%rd5];
	shl.b32 	%r9, %r3, 2;
	mov.u32 	%r10, _ZZ7reduce2PfS_iE9sharedata;
	add.s32 	%r5, %r10, %r9;
	st.shared.f32 	[%r5], %f1;
	setp.lt.u32 	%p2, %r13, 2;
	@%p2 bra 	$L__BB2_5;
$L__BB2_2:
	shr.u32 	%r7, %r13, 1;
	bar.sync 	0;
	setp.ge.u32 	%p3, %r3, %r7;
	@%p3 bra 	$L__BB2_4;
	shl.b32 	%r11, %r7, 2;
	add.s32 	%r12, %r5, %r11;
	ld.shared.f32 	%f2, [%r12];
	ld.shared.f32 	%f3, [%r5];
	add.f32 	%f4, %f2, %f3;
	st.shared.f32 	[%r5], %f4;
$L__BB2_4:
	setp.gt.u32 	%p4, %r13, 3;
	mov.u32 	%r13, %r7;
	@%p4 bra 	$L__BB2_2;
$L__BB2_5:
	setp.ne.s32 	%p5, %r3, 0;
	@%p5 bra 	$L__BB2_7;
	ld.shared.f32 	%f5, [_ZZ7reduce2PfS_iE9sharedata];
	cvta.to.global.u64 	%rd6, %rd2;
	mul.wide.u32 	%rd7, %r2, 4;
	add.s64 	%rd8, %rd6, %rd7;
	st.global.f32 	[%rd8], %f5;
$L__BB2_7:
	ret;

}
	// .globl	_Z7reduce3PfS_i
.visible .entry _Z7reduce3PfS_i(
	.param .u64 .ptr .align 1 _Z7reduce3PfS_i_param_0,
	.param .u64 .ptr .align 1 _Z7reduce3PfS_i_param_1,
	.param .u32 _Z7reduce3PfS_i_param_2
)
{
	.reg .pred 	%p<6>;
	.reg .b32 	%r<17>;
	.reg .b32 	%f<8>;
	.reg .b64 	%rd<11>;
	// demoted variable
	.shared .align 4 .b8 _ZZ7reduce3PfS_iE9sharedata[4096];
	ld.param.u64 	%rd1, [_Z7reduce3PfS_i_param_0];
	ld.param.u64 	%rd2, [_Z7reduce3PfS_i_param_1];
	ld.param.u32 	%r8, [_Z7reduce3PfS_i_param_2];
	mov.u32 	%r16, %ntid.x;
	mov.u32 	%r2, %ctaid.x;
	mul.lo.s32 	%r9, %r16, %r2;
	shl.b32 	%r10, %r9, 1;
	mov.u32 	%r3, %tid.x;
	add.s32 	%r4, %r10, %r3;
	setp.ge.s32 	%p1, %r4, %r8;
	@%p1 bra 	$L__BB3_7;
	cvta.to.global.u64 	%rd3, %rd1;
	mul.wide.s32 	%rd4, %r4, 4;
	add.s64 	%rd5, %rd3, %rd4;
	ld.global.f32 	%f1, [%rd5];
	add.s32 	%r11, %r4, %r16;
	mul.wide.u32 	%rd6, %r11, 4;
	add.s64 	%rd7, %rd3, %rd6;
	ld.global.f32 	%f2, [%rd7];
	add.f32 	%f3, %f1, %f2;
	shl.b32 	%r12, %r3, 2;
	mov.u32 	%r13, _ZZ7reduce3PfS_iE9sharedata;
	add.s32 	%r5, %r13, %r12;
	st.shared.f32 	[%r5], %f3;
	setp.lt.u32 	%p2, %r16, 2;
	@%p2 bra 	$L__BB3_5;
$L__BB3_2:
	shr.u32 	%r7, %r16, 1;
	bar.sync 	0;
	setp.ge.u32 	%p3, %r3, %r7;
	@%p3 bra 	$L__BB3_4;
	shl.b32 	%r14, %r7, 2;
	add.s32 	%r15, %r5, %r14;
	ld.shared.f32 	%f4, [%r15];
	ld.shared.f32 	%f5, [%r5];
	add.f32 	%f6, %f4, %f5;
	st.shared.f32 	[%r5], %f6;
$L__BB3_4:
	setp.gt.u32 	%p4, %r16, 3;
	mov.u32 	%r16, %r7;
	@%p4 bra 	$L__BB3_2;
$L__BB3_5:
	setp.ne.s32 	%p5, %r3, 0;
	@%p5 bra 	$L__BB3_7;
	ld.shared.f32 	%f7, [_ZZ7reduce3PfS_iE9sharedata];
	cvta.to.global.u64 	%rd8, %rd2;
	mul.wide.u32 	%rd9, %r2, 4;
	add.s64 	%rd10, %rd8, %rd9;
	st.global.f32 	[%rd10], %f7;
$L__BB3_7:
	ret;

}
	// .globl	_Z7reduce4PfS_i
.visible .entry _Z7reduce4PfS_i(
	.param .u64 .ptr .align 1 _Z7reduce4PfS_i_param_0,
	.param .u64 .ptr .align 1 _Z7reduce4PfS_i_param_1,
	.param .u32 _Z7reduce4PfS_i_param_2
)
{
	.reg .pred 	%p<7>;
	.reg .b32 	%r<17>;
	.reg .b32 	%f<26>;
	.reg .b64 	%rd<11>;
	// demoted variable
	.shared .align 4 .b8 _ZZ7reduce4PfS_iE9sharedata[4096];
	ld.param.u64 	%rd1, [_Z7reduce4PfS_i_param_0];
	ld.param.u64 	%rd2, [_Z7reduce4PfS_i_param_1];
	ld.param.u32 	%r8, [_Z7reduce4PfS_i_param_2];
	mov.u32 	%r16, %ntid.x;
	mov.u32 	%r2, %ctaid.x;
	mul.lo.s32 	%r9, %r16, %r2;
	shl.b32 	%r10, %r9, 1;
	mov.u32 	%r3, %tid.x;
	add.s32 	%r4, %r10, %r3;
	setp.ge.s32 	%p1, %r4, %r8;
	@%p1 bra 	$L__BB4_8;
	cvta.to.global.u64 	%rd3, %rd1;
	mul.wide.s32 	%rd4, %r4, 4;
	add.s64 	%rd5, %rd3, %rd4;
	ld.global.f32 	%f1, [%rd5];
	add.s32 	%r11, %r4, %r16;
	mul.wide.u32 	%rd6, %r11, 4;
	add.s64 	%rd7, %rd3, %rd6;
	ld.global.f32 	%f2, [%rd7];
	add.f32 	%f3, %f1, %f2;
	shl.b32 	%r12, %r3, 2;
	mov.u32 	%r13, _ZZ7reduce4PfS_iE9sharedata;
	add.s32 	%r5, %r13, %r12;
	st.shared.f32 	[%r5], %f3;
	setp.lt.u32 	%p2, %r16, 66;
	@%p2 bra 	$L__BB4_5;
$L__BB4_2:
	shr.u32 	%r7, %r16, 1;
	bar.sync 	0;
	setp.ge.u32 	%p3, %r3, %r7;
	@%p3 bra 	$L__BB4_4;
	shl.b32 	%r14, %r7, 2;
	add.s32 	%r15, %r5, %r14;
	ld.shared.f32 	%f4, [%r15];
	ld.shared.f32 	%f5, [%r5];
	add.f32 	%f6, %f4, %f5;
	st.shared.f32 	[%r5], %f6;
$L__BB4_4:
	setp.gt.u32 	%p4, %r16, 131;
	mov.u32 	%r16, %r7;
	@%p4 bra 	$L__BB4_2;
$L__BB4_5:
	bar.sync 	0;
	setp.gt.u32 	%p5, %r3, 31;
	@%p5 bra 	$L__BB4_8;
	ld.volatile.shared.f32 	%f7, [%r5+128];
	ld.volatile.shared.f32 	%f8, [%r5];
	add.f32 	%f9, %f7, %f8;
	st.volatile.shared.f32 	[%r5], %f9;
	ld.volatile.shared.f32 	%f10, [%r5+64];
	ld.volatile.shared.f32 	%f11, [%r5];
	add.f32 	%f12, %f10, %f11;
	st.volatile.shared.f32 	[%r5], %f12;
	ld.volatile.shared.f32 	%f13, [%r5+32];
	ld.volatile.shared.f32 	%f14, [%r5];
	add.f32 	%f15, %f13, %f14;
	st.volatile.shared.f32 	[%r5], %f15;
	ld.volatile.shared.f32 	%f16, [%r5+16];
	ld.volatile.shared.f32 	%f17, [%r5];
	add.f32 	%f18, %f16, %f17;
	st.volatile.shared.f32 	[%r5], %f18;
	ld.volatile.shared.f32 	%f19, [%r5+8];
	ld.volatile.shared.f32 	%f20, [%r5];
	add.f32 	%f21, %f19, %f20;
	st.volatile.shared.f32 	[%r5], %f21;
	ld.volatile.shared.f32 	%f22, [%r5+4];
	ld.volatile.shared.f32 	%f23, [%r5];
	add.f32 	%f24, %f22, %f23;
	st.volatile.shared.f32 	[%r5], %f24;
	setp.ne.s32 	%p6, %r3, 0;
	@%p6 bra 	$L__BB4_8;
	ld.shared.f32 	%f25, [_ZZ7reduce4PfS_iE9sharedata];
	cvta.to.global.u64 	%rd8, %rd2;
	mul.wide.u32 	%rd9, %r2, 4;
	add.s64 	%rd10, %rd8, %rd9;
	st.global.f32 	[%rd10], %f25;
$L__BB4_8:
	ret;

}
	// .globl	_Z10reduce_sumPfS_i
.visible .entry _Z10reduce_sumPfS_i(
	.param .u64 .ptr .align 1 _Z10reduce_sumPfS_i_param_0,
	.param .u64 .ptr .align 1 _Z10reduce_sumPfS_i_param_1,
	.param .u32 _Z10reduce_sumPfS_i_param_2
)
{
	.reg .pred 	%p<6>;
	.reg .b32 	%r<12>;
	.reg .b32 	%f<9>;
	.reg .b64 	%rd<7>;
	// demoted variable
	.shared .align 4 .b8 _ZZ10reduce_sumPfS_iE9sharedata[4096];
	ld.param.u64 	%rd1, [_Z10reduce_sumPfS_i_param_0];
	ld.param.u64 	%rd2, [_Z10reduce_sumPfS_i_param_1];
	ld.param.u32 	%r6, [_Z10reduce_sumPfS_i_param_2];
	mov.u32 	%r1, %tid.x;
	setp.ge.s32 	%p1, %r1, %r6;
	mov.f32 	%f8, 0f00000000;
	@%p1 bra 	$L__BB5_2;
	cvta.to.global.u64 	%rd3, %rd1;
	mul.wide.u32 	%rd4, %r1, 4;
	add.s64 	%rd5, %rd3, %rd4;
	ld.global.f32 	%f8, [%rd5];
$L__BB5_2:
	shl.b32 	%r7, %r1, 2;
	mov.u32 	%r8, _ZZ10reduce_sumPfS_iE9sharedata;
	add.s32 	%r2, %r8, %r7;
	st.shared.f32 	[%r2], %f8;
	mov.u32 	%r11, %ntid.x;
	setp.lt.u32 	%p2, %r11, 2;
	@%p2 bra 	$L__BB5_6;
$L__BB5_3:
	shr.u32 	%r5, %r11, 1;
	bar.sync 	0;
	setp.ge.u32 	%p3, %r1, %r5;
	@%p3 bra 	$L__BB5_5;
	shl.b32 	%r9, %r5, 2;
	add.s32 	%r10, %r2, %r9;
	ld.shared.f32 	%f4, [%r10];
	ld.shared.f32 	%f5, [%r2];
	add.f32 	%f6, %f4, %f5;
	st.shared.f32 	[%r2], %f6;
$L__BB5_5:
	setp.gt.u32 	%p4, %r11, 3;
	mov.u32 	%r11, %r5;
	@%p4 bra 	$L__BB5_3;
$L__BB5_6:
	setp.ne.s32 	%p5, %r1, 0;
	@%p5 bra 	$L__BB5_8;
	ld.shared.f32 	%f7, [_ZZ10reduce_sumPfS_iE9sharedata];
	cvta.to.global.u64 	%rd6, %rd2;
	st.global.f32 	[%rd6], %f7;
$L__BB5_8:
	ret;

}


// ===== COMPILED SASS (sm_100) =====

	.target	sm_100

	.elftype	@"ET_EXEC"


//--------------------- .note.nv.tkinfo           --------------------------
	.section	.note.nv.tkinfo,"",@"SHT_NOTE"
	.sectionflags	@"SHF_NOTE_NV_TKINFO"
	.tkinfo
        /*0018*/ 	.word	0x00000002
        /*0030*/ 	.string	""
        /*0030*/ 	.string	"ptxas"
        /*0030*/ 	.string	"Cuda compilation tools, release 13.0, V13.0.88"
        /*0030*/ 	.string	"Build cuda_13.0.r13.0/compiler.36424714_0"
        /*0030*/ 	.string	"-arch sm_100 -m 64 "



//--------------------- .note.nv.cuinfo           --------------------------
	.section	.note.nv.cuinfo,"",@"SHT_NOTE"
	.sectionflags	@"SHF_NOTE_NV_CUINFO"
        /*0018*/ 	.short	0x0002
        /*001a*/ 	.short	0x0064
        /*001c*/ 	.short	0x0082
	.zero		2


//--------------------- .nv.info                  --------------------------
	.section	.nv.info,"",@"SHT_CUDA_INFO"
	.align	4


	//----- nvinfo : EIATTR_REGCOUNT
	.align		4
        /*0000*/ 	.byte	0x04, 0x2f
        /*0002*/ 	.short	(.L_1 - .L_0)
	.align		4
.L_0:
        /*0004*/ 	.word	index@(_Z7reduce0PfS_i)
        /*0008*/ 	.word	0x0000000b


	//----- nvinfo : EIATTR_FRAME_SIZE
	.align		4
.L_1:
        /*000c*/ 	.byte	0x04, 0x11
        /*000e*/ 	.short	(.L_3 - .L_2)
	.align		4
.L_2:
        /*0010*/ 	.word	index@(_Z7reduce0PfS_i)
        /*0014*/ 	.word	0x00000000


	//----- nvinfo : EIATTR_REGCOUNT
	.align		4
.L_3:
        /*0018*/ 	.byte	0x04, 0x2f
        /*001a*/ 	.short	(.L_5 - .L_4)
	.align		4
.L_4:
        /*001c*/ 	.word	index@(_Z7reduce1PfS_i)
        /*0020*/ 	.word	0x0000000a


	//----- nvinfo : EIATTR_FRAME_SIZE
	.align		4
.L_5:
        /*0024*/ 	.byte	0x04, 0x11
        /*0026*/ 	.short	(.L_7 - .L_6)
	.align		4
.L_6:
        /*0028*/ 	.word	index@(_Z7reduce1PfS_i)
        /*002c*/ 	.word	0x00000000


	//----- nvinfo : EIATTR_REGCOUNT
	.align		4
.L_7:
        /*0030*/ 	.byte	0x04, 0x2f
        /*0032*/ 	.short	(.L_9 - .L_8)
	.align		4
.L_8:
        /*0034*/ 	.word	index@(_Z7reduce2PfS_i)
        /*0038*/ 	.word	0x0000000b


	//----- nvinfo : EIATTR_FRAME_SIZE
	.align		4
.L_9:
        /*003c*/ 	.byte	0x04, 0x11
        /*003e*/ 	.short	(.L_11 - .L_10)
	.align		4
.L_10:
        /*0040*/ 	.word	index@(_Z7reduce2PfS_i)
        /*0044*/ 	.word	0x00000000


	//----- nvinfo : EIATTR_REGCOUNT
	.align		4
.L_11:
        /*0048*/ 	.byte	0x04, 0x2f
        /*004a*/ 	.short	(.L_13 - .L_12)
	.align		4
.L_12:
        /*004c*/ 	.word	index@(_Z7reduce3PfS_i)
        /*0050*/ 	.word	0x0000000e


	//----- nvinfo : EIATTR_FRAME_SIZE
	.align		4
.L_13:
        /*0054*/ 	.byte	0x04, 0x11
        /*0056*/ 	.short	(.L_15 - .L_14)
	.align		4
.L_14:
        /*0058*/ 	.word	index@(_Z7reduce3PfS_i)
        /*005c*/ 	.word	0x00000000


	//----- nvinfo : EIATTR_REGCOUNT
	.align		4
.L_15:
        /*0060*/ 	.byte	0x04, 0x2f
        /*0062*/ 	.short	(.L_17 - .L_16)
	.align		4
.L_16:
        /*0064*/ 	.word	index@(_Z7reduce4PfS_i)
        /*0068*/ 	.word	0x0000000d


	//----- nvinfo : EIATTR_FRAME_SIZE
	.align		4
.L_17:
        /*006c*/ 	.byte	0x04, 0x11
        /*006e*/ 	.short	(.L_19 - .L_18)
	.align		4
.L_18:
        /*0070*/ 	.word	index@(_Z7reduce4PfS_i)
        /*0074*/ 	.word	0x00000000


	//----- nvinfo : EIATTR_REGCOUNT
	.align		4
.L_19:
        /*0078*/ 	.byte	0x04, 0x2f
        /*007a*/ 	.short	(.L_21 - .L_20)
	.align		4
.L_20:
        /*007c*/ 	.word	index@(_Z10reduce_sumPfS_i)
        /*0080*/ 	.word	0x0000000a


	//----- nvinfo : EIATTR_FRAME_SIZE
	.align		4
.L_21:
        /*0084*/ 	.byte	0x04, 0x11
        /*0086*/ 	.short	(.L_23 - .L_22)
	.align		4
.L_22:
        /*0088*/ 	.word	index@(_Z10reduce_sumPfS_i)
        /*008c*/ 	.word	0x00000000


	//----- nvinfo : EIATTR_MIN_STACK_SIZE
	.align		4
.L_23:
        /*0090*/ 	.byte	0x04, 0x12
        /*0092*/ 	.short	(.L_25 - .L_24)
	.align		4
.L_24:
        /*0094*/ 	.word	index@(_Z10reduce_sumPfS_i)
        /*0098*/ 	.word	0x00000000


	//----- nvinfo : EIATTR_MIN_STACK_SIZE
	.align		4
.L_25:
        /*009c*/ 	.byte	0x04, 0x12
        /*009e*/ 	.short	(.L_27 - .L_26)
	.align		4
.L_26:
        /*00a0*/ 	.word	index@(_Z7reduce4PfS_i)
        /*00a4*/ 	.word	0x00000000


	//----- nvinfo : EIATTR_MIN_STACK_SIZE
	.align		4
.L_27:
        /*00a8*/ 	.byte	0x04, 0x12
        /*00aa*/ 	.short	(.L_29 - .L_28)
	.align		4
.L_28:
        /*00ac*/ 	.word	index@(_Z7reduce3PfS_i)
        /*00b0*/ 	.word	0x00000000


	//----- nvinfo : EIATTR_MIN_STACK_SIZE
	.align		4
.L_29:
        /*00b4*/ 	.byte	0x04, 0x12
        /*00b6*/ 	.short	(.L_31 - .L_30)
	.align		4
.L_30:
        /*00b8*/ 	.word	index@(_Z7reduce2PfS_i)
        /*00bc*/ 	.word	0x00000000


	//----- nvinfo : EIATTR_MIN_STACK_SIZE
	.align		4
.L_31:
        /*00c0*/ 	.byte	0x04, 0x12
        /*00c2*/ 	.short	(.L_33 - .L_32)
	.align		4
.L_32:
        /*00c4*/ 	.word	index@(_Z7reduce1PfS_i)
        /*00c8*/ 	.word	0x00000000


	//----- nvinfo : EIATTR_MIN_STACK_SIZE
	.align		4
.L_33:
        /*00cc*/ 	.byte	0x04, 0x12
        /*00ce*/ 	.short	(.L_35 - .L_34)
	.align		4
.L_34:
        /*00d0*/ 	.word	index@(_Z7reduce0PfS_i)
        /*00d4*/ 	.word	0x00000000
.L_35:


//--------------------- .nv.compat                --------------------------
	.section	.nv.compat,"",@"SHT_CUDA_COMPAT_INFO"
	.align	4
        /*0000*/ 	.byte	0x02, 0x09, 0x00, 0x00, 0x02, 0x02, 0x01, 0x00, 0x02, 0x05, 0x05, 0x00, 0x03, 0x07, 0x01, 0x01
        /*0010*/ 	.byte	0x02, 0x03, 0x00, 0x00, 0x02, 0x06, 0x01, 0x00, 0x04, 0x0b, 0x08, 0x00, 0x09, 0x00, 0x00, 0x00
        /*0020*/ 	.byte	0x00, 0x00, 0x00, 0x00


//--------------------- .nv.info._Z10reduce_sumPfS_i --------------------------
	.section	.nv.info._Z10reduce_sumPfS_i,"",@"SHT_CUDA_INFO"
	.sectionflags	@""
	.align	4


	//----- nvinfo : EIATTR_CUDA_API_VERSION
	.align		4
        /*0000*/ 	.byte	0x04, 0x37
        /*0002*/ 	.short	(.L_37 - .L_36)
.L_36:
        /*0004*/ 	.word	0x00000082


	//----- nvinfo : EIATTR_KPARAM_INFO
	.align		4
.L_37:
        /*0008*/ 	.byte	0x04, 0x17
        /*000a*/ 	.short	(.L_39 - .L_38)
.L_38:
        /*000c*/ 	.word	0x00000000
        /*0010*/ 	.short	0x0002
        /*0012*/ 	.short	0x0010
        /*0014*/ 	.byte	0x00, 0xf0, 0x11, 0x00


	//----- nvinfo : EIATTR_KPARAM_INFO
	.align		4
.L_39:
        /*0018*/ 	.byte	0x04, 0x17
        /*001a*/ 	.short	(.L_41 - .L_40)
.L_40:
        /*001c*/ 	.word	0x00000000
        /*0020*/ 	.short	0x0001
        /*0022*/ 	.short	0x0008
        /*0024*/ 	.byte	0x00, 0xf5, 0x21, 0x00


	//----- nvinfo : EIATTR_KPARAM_INFO
	.align		4
.L_41:
        /*0028*/ 	.byte	0x04, 0x17
        /*002a*/ 	.short	(.L_43 - .L_42)
.L_42:
        /*002c*/ 	.word	0x00000000
        /*0030*/ 	.short	0x0000
        /*0032*/ 	.short	0x0000
        /*0034*/ 	.byte	0x00, 0xf5, 0x21, 0x00


	//----- nvinfo : EIATTR_SPARSE_MMA_MASK
	.align		4
.L_43:
        /*0038*/ 	.byte	0x03, 0x50
        /*003a*/ 	.short	0x0000


	//----- nvinfo : EIATTR_MAXREG_COUNT
	.align		4
        /*003c*/ 	.byte	0x03, 0x1b
        /*003e*/ 	.short	0x00ff


	//----- nvinfo : EIATTR_NUM_BARRIERS
	.align		4
        /*0040*/ 	.byte	0x02, 0x4c
        /*0042*/ 	.byte	0x01
	.zero		1


	//----- nvinfo : EIATTR_MERCURY_ISA_VERSION
	.align		4
        /*0044*/ 	.byte	0x03, 0x5f
        /*0046*/ 	.short	0x0101


	//----- nvinfo : EIATTR_VRC_CTA_INIT_COUNT
	.align		4
        /*0048*/ 	.byte	0x02, 0x4a
	.zero		1
	.zero		1


	//----- nvinfo : EIATTR_EXIT_INSTR_OFFSETS
	.align		4
        /*004c*/ 	.byte	0x04, 0x1c
        /*004e*/ 	.short	(.L_45 - .L_44)


	//   ....[0]....
.L_44:
        /*0050*/ 	.word	0x000001e0


	//   ....[1]....
        /*0054*/ 	.word	0x00000250


	//----- nvinfo : EIATTR_CBANK_PARAM_SIZE
	.align		4
.L_45:
        /*0058*/ 	.byte	0x03, 0x19
        /*005a*/ 	.short	0x0014


	//----- nvinfo : EIATTR_PARAM_CBANK
	.align		4
        /*005c*/ 	.byte	0x04, 0x0a
        /*005e*/ 	.short	(.L_47 - .L_46)
	.align		4
.L_46:
        /*0060*/ 	.word	index@(.nv.constant0._Z10reduce_sumPfS_i)
        /*0064*/ 	.short	0x0380
        /*0066*/ 	.short	0x0014


	//----- nvinfo : EIATTR_SW_WAR
	.align		4
.L_47:
        /*0068*/ 	.byte	0x04, 0x36
        /*006a*/ 	.short	(.L_49 - .L_48)
.L_48:
        /*006c*/ 	.word	0x00000008
.L_49:


//--------------------- .nv.info._Z7reduce4PfS_i  --------------------------
	.section	.nv.info._Z7reduce4PfS_i,"",@"SHT_CUDA_INFO"
	.sectionflags	@""
	.align	4


	//----- nvinfo : EIATTR_CUDA_API_VERSION
	.align		4
        /*0000*/ 	.byte	0x04, 0x37
        /*0002*/ 	.short	(.L_51 - .L_50)
.L_50:
        /*0004*/ 	.word	0x00000082


	//----- nvinfo : EIATTR_KPARAM_INFO
	.align		4
.L_51:
        /*0008*/ 	.byte	0x04, 0x17
        /*000a*/ 	.short	(.L_53 - .L_52)
.L_52:
        /*000c*/ 	.word	0x00000000
        /*0010*/ 	.short	0x0002
        /*0012*/ 	.short	0x0010
        /*0014*/ 	.byte	0x00, 0xf0, 0x11, 0x00


	//----- nvinfo : EIATTR_KPARAM_INFO
	.align		4
.L_53:
        /*0018*/ 	.byte	0x04, 0x17
        /*001a*/ 	.short	(.L_55 - .L_54)
.L_54:
        /*001c*/ 	.word	0x00000000
        /*0020*/ 	.short	0x0001
        /*0022*/ 	.short	0x0008
        /*0024*/ 	.byte	0x00, 0xf5, 0x21, 0x00


	//----- nvinfo : EIATTR_KPARAM_INFO
	.align		4
.L_55:
        /*0028*/ 	.byte	0x04, 0x17
        /*002a*/ 	.short	(.L_57 - .L_56)
.L_56:
        /*002c*/ 	.word	0x00000000
        /*0030*/ 	.short	0x0000
        /*0032*/ 	.short	0x0000
        /*0034*/ 	.byte	0x00, 0xf5, 0x21, 0x00


	//----- nvinfo : EIATTR_SPARSE_MMA_MASK
	.align		4
.L_57:
        /*0038*/ 	.byte	0x03, 0x50
        /*003a*/ 	.short	0x0000


	//----- nvinfo : EIATTR_MAXREG_COUNT
	.align		4
        /*003c*/ 	.byte	0x03, 0x1b
        /*003e*/ 	.short	0x00ff


	//----- nvinfo : EIATTR_NUM_BARRIERS
	.align		4
        /*0040*/ 	.byte	0x02, 0x4c
        /*0042*/ 	.byte	0x01
	.zero		1


	//----- nvinfo : EIATTR_MERCURY_ISA_VERSION
	.align		4
        /*0044*/ 	.byte	0x03, 0x5f
        /*0046*/ 	.short	0x0101


	//----- nvinfo : EIATTR_VRC_CTA_INIT_COUNT
	.align		4
        /*0048*/ 	.byte	0x02, 0x4a
	.zero		1
	.zero		1


	//----- nvinfo : EIATTR_EXIT_INSTR_OFFSETS
	.align		4
        /*004c*/ 	.byte	0x04, 0x1c
        /*004e*/ 	.short	(.L_59 - .L_58)


	//   ....[0]....
.L_58:
        /*0050*/ 	.word	0x00000090


	//   ....[1]....
        /*0054*/ 	.word	0x00000260


	//   ....[2]....
        /*0058*/ 	.word	0x00000400


	//   ....[3]....
        /*005c*/ 	.word	0x00000480


	//----- nvinfo : EIATTR_CBANK_PARAM_SIZE
	.align		4
.L_59:
        /*0060*/ 	.byte	0x03, 0x19
        /*0062*/ 	.short	0x0014


	//----- nvinfo : EIATTR_PARAM_CBANK
	.align		4
        /*0064*/ 	.byte	0x04, 0x0a
        /*0066*/ 	.short	(.L_61 - .L_60)
	.align		4
.L_60:
        /*0068*/ 	.word	index@(.nv.constant0._Z7reduce4PfS_i)
        /*006c*/ 	.short	0x0380
        /*006e*/ 	.short	0x0014


	//----- nvinfo : EIATTR_SW_WAR
	.align		4
.L_61:
        /*0070*/ 	.byte	0x04, 0x36
        /*0072*/ 	.short	(.L_63 - .L_62)
.L_62:
        /*0074*/ 	.word	0x00000008
.L_63:


//--------------------- .nv.info._Z7reduce3PfS_i  --------------------------
	.section	.nv.info._Z7reduce3PfS_i,"",@"SHT_CUDA_INFO"
	.sectionflags	@""
	.align	4


	//----- nvinfo : EIATTR_CUDA_API_VERSION
	.align		4
        /*0000*/ 	.byte	0x04, 0x37
        /*0002*/ 	.short	(.L_65 - .L_64)
.L_64:
        /*0004*/ 	.word	0x00000082


	//----- nvinfo : EIATTR_KPARAM_INFO
	.align		4
.L_65:
        /*0008*/ 	.byte	0x04, 0x17
        /*000a*/ 	.short	(.L_67 - .L_66)
.L_66:
        /*000c*/ 	.word	0x00000000
        /*0010*/ 	.short	0x0002
        /*0012*/ 	.short	0x0010
        /*0014*/ 	.byte	0x00, 0xf0, 0x11, 0x00


	//----- nvinfo : EIATTR_KPARAM_INFO
	.align		4
.L_67:
        /*0018*/ 	.byte	0x04, 0x17
        /*001a*/ 	.short	(.L_69 - .L_68)
.L_68:
        /*001c*/ 	.word	0x00000000
        /*0020*/ 	.short	0x0001
        /*0022*/ 	.short	0x0008
        /*0024*/ 	.byte	0x00, 0xf5, 0x21, 0x00


	//----- nvinfo : EIATTR_KPARAM_INFO
	.align		4
.L_69:
        /*0028*/ 	.byte	0x04, 0x17
        /*002a*/ 	.short	(.L_71 - .L_70)
.L_70:
        /*002c*/ 	.word	0x00000000
        /*0030*/ 	.short	0x0000
        /*0032*/ 	.short	0x0000
        /*0034*/ 	.byte	0x00, 0xf5, 0x21, 0x00


	//----- nvinfo : EIATTR_SPARSE_MMA_MASK
	.align		4
.L_71:
        /*0038*/ 	.byte	0x03, 0x50
        /*003a*/ 	.short	0x0000


	//----- nvinfo : EIATTR_MAXREG_COUNT
	.align		4
        /*003c*/ 	.byte	0x03, 0x1b
        /*003e*/ 	.short	0x00ff


	//----- nvinfo : EIATTR_NUM_BARRIERS
	.align		4
        /*0040*/ 	.byte	0x02, 0x4c
        /*0042*/ 	.byte	0x01
	.zero		1


	//----- nvinfo : EIATTR_MERCURY_ISA_VERSION
	.align		4
        /*0044*/ 	.byte	0x03, 0x5f
        /*0046*/ 	.short	0x0101


	//----- nvinfo : EIATTR_VRC_CTA_INIT_COUNT
	.align		4
        /*0048*/ 	.byte	0x02, 0x4a
	.zero		1
	.zero		1


	//----- nvinfo : EIATTR_EXIT_INSTR_OFFSETS
	.align		4
        /*004c*/ 	.byte	0x04, 0x1c
        /*004e*/ 	.short	(.L_73 - .L_72)


	//   ....[0]....
.L_72:
        /*0050*/ 	.word	0x00000090


	//   ....[1]....
        /*0054*/ 	.word	0x00000250


	//   ....[2]....
        /*0058*/ 	.word	0x000002d0


	//----- nvinfo : EIATTR_CBANK_PARAM_SIZE
	.align		4
.L_73:
        /*005c*/ 	.byte	0x03, 0x19
        /*005e*/ 	.short	0x0014


	//----- nvinfo : EIATTR_PARAM_CBANK
	.align		4
        /*0060*/ 	.byte	0x04, 0x0a
        /*0062*/ 	.short	(.L_75 - .L_74)
	.align		4
.L_74:
        /*0064*/ 	.word	index@(.nv.constant0._Z7reduce3PfS_i)
        /*0068*/ 	.short	0x0380
        /*006a*/ 	.short	0x0014


	//----- nvinfo : EIATTR_SW_WAR
	.align		4
.L_75:
        /*006c*/ 	.byte	0x04, 0x36
        /*006e*/ 	.short	(.L_77 - .L_76)
.L_76:
        /*0070*/ 	.word	0x00000008
.L_77:


//--------------------- .nv.info._Z7reduce2PfS_i  --------------------------
	.section	.nv.info._Z7reduce2PfS_i,"",@"SHT_CUDA_INFO"
	.sectionflags	@""
	.align	4


	//----- nvinfo : EIATTR_CUDA_API_VERSION
	.align		4
        /*0000*/ 	.byte	0x04, 0x37
        /*0002*/ 	.short	(.L_79 - .L_78)
.L_78:
        /*0004*/ 	.word	0x00000082


	//----- nvinfo : EIATTR_KPARAM_INFO
	.align		4
.L_79:
        /*0008*/ 	.byte	0x04, 0x17
        /*000a*/ 	.short	(.L_81 - .L_80)
.L_80:
        /*000c*/ 	.word	0x00000000
        /*0010*/ 	.short	0x0002
        /*0012*/ 	.short	0x0010
        /*0014*/ 	.byte	0x00, 0xf0, 0x11, 0x00


	//----- nvinfo : EIATTR_KPARAM_INFO
	.align		4
.L_81:
        /*0018*/ 	.byte	0x04, 0x17
        /*001a*/ 	.short	(.L_83 - .L_82)
.L_82:
        /*001c*/ 	.word	0x00000000
        /*0020*/ 	.short	0x0001
        /*0022*/ 	.short	0x0008
        /*0024*/ 	.byte	0x00, 0xf5, 0x21, 0x00


	//----- nvinfo : EIATTR_KPARAM_INFO
	.align		4
.L_83:
        /*0028*/ 	.byte	0x04, 0x17
        /*002a*/ 	.short	(.L_85 - .L_84)
.L_84:
        /*002c*/ 	.word	0x00000000
        /*0030*/ 	.short	0x0000
        /*0032*/ 	.short	0x0000
        /*0034*/ 	.byte	0x00, 0xf5, 0x21, 0x00


	//----- nvinfo : EIATTR_SPARSE_MMA_MASK
	.align		4
.L_85:
        /*0038*/ 	.byte	0x03, 0x50
        /*003a*/ 	.short	0x0000


	//----- nvinfo : EIATTR_MAXREG_COUNT
	.align		4
        /*003c*/ 	.byte	0x03, 0x1b
        /*003e*/ 	.short	0x00ff


	//----- nvinfo : EIATTR_NUM_BARRIERS
	.align		4
        /*0040*/ 	.byte	0x02, 0x4c
        /*0042*/ 	.byte	0x01
	.zero		1


	//----- nvinfo : EIATTR_MERCURY_ISA_VERSION
	.align		4
        /*0044*/ 	.byte	0x03, 0x5f
        /*0046*/ 	.short	0x0101


	//----- nvinfo : EIATTR_VRC_CTA_INIT_COUNT
	.align		4
        /*0048*/ 	.byte	0x02, 0x4a
	.zero		1
	.zero		1


	//----- nvinfo : EIATTR_EXIT_INSTR_OFFSETS
	.align		4
        /*004c*/ 	.byte	0x04, 0x1c
        /*004e*/ 	.short	(.L_87 - .L_86)


	//   ....[0]....
.L_86:
        /*0050*/ 	.word	0x00000080


	//   ....[1]....
        /*0054*/ 	.word	0x00000200


	//   ....[2]....
        /*0058*/ 	.word	0x00000280


	//----- nvinfo : EIATTR_CBANK_PARAM_SIZE
	.align		4
.L_87:
        /*005c*/ 	.byte	0x03, 0x19
        /*005e*/ 	.short	0x0014


	//----- nvinfo : EIATTR_PARAM_CBANK
	.align		4
        /*0060*/ 	.byte	0x04, 0x0a
        /*0062*/ 	.short	(.L_89 - .L_88)
	.align		4
.L_88:
        /*0064*/ 	.word	index@(.nv.constant0._Z7reduce2PfS_i)
        /*0068*/ 	.short	0x0380
        /*006a*/ 	.short	0x0014


	//----- nvinfo : EIATTR_SW_WAR
	.align		4
.L_89:
        /*006c*/ 	.byte	0x04, 0x36
        /*006e*/ 	.short	(.L_91 - .L_90)
.L_90:
        /*0070*/ 	.word	0x00000008
.L_91:


//--------------------- .nv.info._Z7reduce1PfS_i  --------------------------
	.section	.nv.info._Z7reduce1PfS_i,"",@"SHT_CUDA_INFO"
	.sectionflags	@""
	.align	4


	//----- nvinfo : EIATTR_CUDA_API_VERSION
	.align		4
        /*0000*/ 	.byte	0x04, 0x37
        /*0002*/ 	.short	(.L_93 - .L_92)
.L_92:
        /*0004*/ 	.word	0x00000082


	//----- nvinfo : EIATTR_KPARAM_INFO
	.align		4
.L_93:
        /*0008*/ 	.byte	0x04, 0x17
        /*000a*/ 	.short	(.L_95 - .L_94)
.L_94:
        /*000c*/ 	.word	0x00000000
        /*0010*/ 	.short	0x0002
        /*0012*/ 	.short	0x0010
        /*0014*/ 	.byte	0x00, 0xf0, 0x11, 0x00


	//----- nvinfo : EIATTR_KPARAM_INFO
	.align		4
.L_95:
        /*0018*/ 	.byte	0x04, 0x17
        /*001a*/ 	.short	(.L_97 - .L_96)
.L_96:
        /*001c*/ 	.word	0x00000000
        /*0020*/ 	.short	0x0001
        /*0022*/ 	.short	0x0008
        /*0024*/ 	.byte	0x00, 0xf5, 0x21, 0x00


	//----- nvinfo : EIATTR_KPARAM_INFO
	.align		4
.L_97:
        /*0028*/ 	.byte	0x04, 0x17
        /*002a*/ 	.short	(.L_99 - .L_98)
.L_98:
        /*002c*/ 	.word	0x00000000
        /*0030*/ 	.short	0x0000
        /*0032*/ 	.short	0x0000
        /*0034*/ 	.byte	0x00, 0xf5, 0x21, 0x00


	//----- nvinfo : EIATTR_SPARSE_MMA_MASK
	.align		4
.L_99:
        /*0038*/ 	.byte	0x03, 0x50
        /*003a*/ 	.short	0x0000


	//----- nvinfo : EIATTR_MAXREG_COUNT
	.align		4
        /*003c*/ 	.byte	0x03, 0x1b
        /*003e*/ 	.short	0x00ff


	//----- nvinfo : EIATTR_NUM_BARRIERS
	.align		4
        /*0040*/ 	.byte	0x02, 0x4c
        /*0042*/ 	.byte	0x01
	.zero		1


	//----- nvinfo : EIATTR_MERCURY_ISA_VERSION
	.align		4
        /*0044*/ 	.byte	0x03, 0x5f
        /*0046*/ 	.short	0x0101


	//----- nvinfo : EIATTR_VRC_CTA_INIT_COUNT
	.align		4
        /*0048*/ 	.byte	0x02, 0x4a
	.zero		1
	.zero		1


	//----- nvinfo : EIATTR_EXIT_INSTR_OFFSETS
	.align		4
        /*004c*/ 	.byte	0x04, 0x1c
        /*004e*/ 	.short	(.L_101 - .L_100)


	//   ....[0]....
.L_100:
        /*0050*/ 	.word	0x00000070


	//   ....[1]....
        /*0054*/ 	.word	0x00000230


	//   ....[2]....
        /*0058*/ 	.word	0x000002b0


	//----- nvinfo : EIATTR_CBANK_PARAM_SIZE
	.align		4
.L_101:
        /*005c*/ 	.byte	0x03, 0x19
        /*005e*/ 	.short	0x0014


	//----- nvinfo : EIATTR_PARAM_CBANK
	.align		4
        /*0060*/ 	.byte	0x04, 0x0a
        /*0062*/ 	.short	(.L_103 - .L_102)
	.align		4
.L_102:
        /*0064*/ 	.word	index@(.nv.constant0._Z7reduce1PfS_i)
        /*0068*/ 	.short	0x0380
        /*006a*/ 	.short	0x0014


	//----- nvinfo : EIATTR_SW_WAR
	.align		4
.L_103:
        /*006c*/ 	.byte	0x04, 0x36
        /*006e*/ 	.short	(.L_105 - .L_104)
.L_104:
        /*0070*/ 	.word	0x00000008
.L_105:


//--------------------- .nv.info._Z7reduce0PfS_i  --------------------------
	.section	.nv.info._Z7reduce0PfS_i,"",@"SHT_CUDA_INFO"
	.sectionflags	@""
	.align	4


	//----- nvinfo : EIATTR_CUDA_API_VERSION
	.align		4
        /*0000*/ 	.byte	0x04, 0x37
        /*0002*/ 	.short	(.L_107 - .L_106)
.L_106:
        /*0004*/ 	.word	0x00000082


	//----- nvinfo : EIATTR_KPARAM_INFO
	.align		4
.L_107:
        /*0008*/ 	.byte	0x04, 0x17
        /*000a*/ 	.short	(.L_109 - .L_108)
.L_108:
        /*000c*/ 	.word	0x00000000
        /*0010*/ 	.short	0x0002
        /*0012*/ 	.short	0x0010
        /*0014*/ 	.byte	0x00, 0xf0, 0x11, 0x00


	//----- nvinfo : EIATTR_KPARAM_INFO
	.align		4
.L_109:
        /*0018*/ 	.byte	0x04, 0x17
        /*001a*/ 	.short	(.L_111 - .L_110)
.L_110:
        /*001c*/ 	.word	0x00000000
        /*0020*/ 	.short	0x0001
        /*0022*/ 	.short	0x0008
        /*0024*/ 	.byte	0x00, 0xf5, 0x21, 0x00


	//----- nvinfo : EIATTR_KPARAM_INFO
	.align		4
.L_111:
        /*0028*/ 	.byte	0x04, 0x17
        /*002a*/ 	.short	(.L_113 - .L_112)
.L_112:
        /*002c*/ 	.word	0x00000000
        /*0030*/ 	.short	0x0000
        /*0032*/ 	.short	0x0000
        /*0034*/ 	.byte	0x00, 0xf5, 0x21, 0x00


	//----- nvinfo : EIATTR_SPARSE_MMA_MASK
	.align		4
.L_113:
        /*0038*/ 	.byte	0x03, 0x50
        /*003a*/ 	.short	0x0000


	//----- nvinfo : EIATTR_MAXREG_COUNT
	.align		4
        /*003c*/ 	.byte	0x03, 0x1b
        /*003e*/ 	.short	0x00ff


	//----- nvinfo : EIATTR_NUM_BARRIERS
	.align		4
        /*0040*/ 	.byte	0x02, 0x4c
        /*0042*/ 	.byte	0x01
	.zero		1


	//----- nvinfo : EIATTR_MERCURY_ISA_VERSION
	.align		4
        /*0044*/ 	.byte	0x03, 0x5f
        /*0046*/ 	.short	0x0101


	//----- nvinfo : EIATTR_VRC_CTA_INIT_COUNT
	.align		4
        /*0048*/ 	.byte	0x02, 0x4a
	.zero		1
	.zero		1


	//----- nvinfo : EIATTR_EXIT_INSTR_OFFSETS
	.align		4
        /*004c*/ 	.byte	0x04, 0x1c
        /*004e*/ 	.short	(.L_115 - .L_114)


	//   ....[0]....
.L_114:
        /*0050*/ 	.word	0x00000070


	//   ....[1]....
        /*0054*/ 	.word	0x00000210


	//   ....[2]....
        /*0058*/ 	.word	0x00000290


	//----- nvinfo : EIATTR_CBANK_PARAM_SIZE
	.align		4
.L_115:
        /*005c*/ 	.byte	0x03, 0x19
        /*005e*/ 	.short	0x0014


	//----- nvinfo : EIATTR_PARAM_CBANK
	.align		4
        /*0060*/ 	.byte	0x04, 0x0a
        /*0062*/ 	.short	(.L_117 - .L_116)
	.align		4
.L_116:
        /*0064*/ 	.word	index@(.nv.constant0._Z7reduce0PfS_i)
        /*0068*/ 	.short	0x0380
        /*006a*/ 	.short	0x0014


	//----- nvinfo : EIATTR_SW_WAR
	.align		4
.L_117:
        /*006c*/ 	.byte	0x04, 0x36
        /*006e*/ 	.short	(.L_119 - .L_118)
.L_118:
        /*0070*/ 	.word	0x00000008
.L_119:


//--------------------- .nv.callgraph             --------------------------
	.section	.nv.callgraph,"",@"SHT_CUDA_CALLGRAPH"
	.align	4
	.sectionentsize	8
	.align		4
        /*0000*/ 	.word	0x00000000
	.align		4
        /*0004*/ 	.word	0xffffffff
	.align		4
        /*0008*/ 	.word	0x00000000
	.align		4
        /*000c*/ 	.word	0xfffffffe
	.align		4
        /*0010*/ 	.word	0x00000000
	.align		4
        /*0014*/ 	.word	0xfffffffd
	.align		4
        /*0018*/ 	.word	0x00000000
	.align		4
        /*001c*/ 	.word	0xfffffffc


//--------------------- .text._Z10reduce_sumPfS_i --------------------------
	.section	.text._Z10reduce_sumPfS_i,"ax",@progbits
	.align	128
        .global         _Z10reduce_sumPfS_i
        .type           _Z10reduce_sumPfS_i,@function
        .size           _Z10reduce_sumPfS_i,(.L_x_18 - _Z10reduce_sumPfS_i)
        .other          _Z10reduce_sumPfS_i,@"STO_CUDA_ENTRY STV_DEFAULT"
_Z10reduce_sumPfS_i:
.text._Z10reduce_sumPfS_i:
[----:B------:R-:W-:Y:S01]  /*0000*/  LDC R1, c[0x0][0x37c] ;  /* 0x0000df00ff017b82 */ /* 0x000fe20000000800 */
[----:B------:R-:W0:Y:S01]  /*0010*/  S2R R7, SR_TID.X ;  /* 0x0000000000077919 */ /* 0x000e220000002100 */
[----:B------:R-:W0:Y:S01]  /*0020*/  LDCU UR4, c[0x0][0x390] ;  /* 0x00007200ff0477ac */ /* 0x000e220008000800 */
[----:B------:R-:W-:Y:S01]  /*0030*/  IMAD.MOV.U32 R0, RZ, RZ, RZ ;  /* 0x000000ffff007224 */ /* 0x000fe200078e00ff */
[----:B------:R-:W1:Y:S01]  /*0040*/  LDCU.64 UR6, c[0x0][0x358] ;  /* 0x00006b00ff0677ac */ /* 0x000e620008000a00 */
[----:B0-----:R-:W-:-:S13]  /*0050*/  ISETP.GE.AND P0, PT, R7, UR4, PT ;  /* 0x0000000407007c0c */ /* 0x001fda000bf06270 */
[----:B------:R-:W0:Y:S02]  /*0060*/  @!P0 LDC.64 R2, c[0x0][0x380] ;  /* 0x0000e000ff028b82 */ /* 0x000e240000000a00 */
[----:B0-----:R-:W-:-:S05]  /*0070*/  @!P0 IMAD.WIDE.U32 R2, R7, 0x4, R2 ;  /* 0x0000000407028825 */ /* 0x001fca00078e0002 */
[----:B-1----:R-:W2:Y:S01]  /*0080*/  @!P0 LDG.E R0, desc[UR6][R2.64] ;  /* 0x0000000602008981 */ /* 0x002ea2000c1e1900 */
[----:B------:R-:W0:Y:S01]  /*0090*/  S2UR UR5, SR_CgaCtaId ;  /* 0x00000000000579c3 */ /* 0x000e220000008800 */
[----:B------:R-:W-:Y:S01]  /*00a0*/  UMOV UR4, 0x400 ;  /* 0x0000040000047882 */ /* 0x000fe20000000000 */
[----:B------:R-:W1:Y:S01]  /*00b0*/  LDCU UR8, c[0x0][0x360] ;  /* 0x00006c00ff0877ac */ /* 0x000e620008000800 */
[----:B------:R-:W-:Y:S01]  /*00c0*/  ISETP.NE.AND P0, PT, R7, RZ, PT ;  /* 0x000000ff0700720c */ /* 0x000fe20003f05270 */
[----:B-1----:R-:W-:Y:S02]  /*00d0*/  UISETP.GE.U32.AND UP0, UPT, UR8, 0x2, UPT ;  /* 0x000000020800788c */ /* 0x002fe4000bf06070 */
[----:B0-----:R-:W-:-:S06]  /*00e0*/  ULEA UR4, UR5, UR4, 0x18 ;  /* 0x0000000405047291 */ /* 0x001fcc000f8ec0ff */
[----:B------:R-:W-:-:S05]  /*00f0*/  LEA R5, R7, UR4, 0x2 ;  /* 0x0000000407057c11 */ /* 0x000fca000f8e10ff */
[----:B--2---:R0:W-:Y:S01]  /*0100*/  STS [R5], R0 ;  /* 0x0000000005007388 */ /* 0x0041e20000000800 */
[----:B------:R-:W-:Y:S05]  /*0110*/  BRA.U !UP0, `(.L_x_0) ;  /* 0x0000000108307547 */ /* 0x000fea000b800000 */
[----:B0-----:R-:W-:-:S07]  /*0120*/  IMAD.U32 R0, RZ, RZ, UR8 ;  /* 0x00000008ff007e24 */ /* 0x001fce000f8e00ff */
.L_x_1:
[----:B------:R-:W-:Y:S01]  /*0130*/  BAR.SYNC.DEFER_BLOCKING 0x0 ;  /* 0x0000000000007b1d */ /* 0x000fe20000010000 */
[----:B------:R-:W-:-:S04]  /*0140*/  SHF.R.U32.HI R6, RZ, 0x1, R0 ;  /* 0x00000001ff067819 */ /* 0x000fc80000011600 */
[----:B------:R-:W-:-:S13]  /*0150*/  ISETP.GE.U32.AND P1, PT, R7, R6, PT ;  /* 0x000000060700720c */ /* 0x000fda0003f26070 */
[----:B------:R-:W-:Y:S01]  /*0160*/  @!P1 IMAD R2, R6, 0x4, R5 ;  /* 0x0000000406029824 */ /* 0x000fe200078e0205 */
[----:B------:R-:W-:Y:S05]  /*0170*/  @!P1 LDS R3, [R5] ;  /* 0x0000000005039984 */ /* 0x000fea0000000800 */
[----:B------:R-:W0:Y:S02]  /*0180*/  @!P1 LDS R2, [R2] ;  /* 0x0000000002029984 */ /* 0x000e240000000800 */
[----:B0-----:R-:W-:-:S05]  /*0190*/  @!P1 FADD R4, R2, R3 ;  /* 0x0000000302049221 */ /* 0x001fca0000000000 */
[----:B------:R1:W-:Y:S01]  /*01a0*/  @!P1 STS [R5], R4 ;  /* 0x0000000405009388 */ /* 0x0003e20000000800 */
[----:B------:R-:W-:Y:S01]  /*01b0*/  ISETP.GT.U32.AND P1, PT, R0, 0x3, PT ;  /* 0x000000030000780c */ /* 0x000fe20003f24070 */
[----:B------:R-:W-:-:S12]  /*01c0*/  IMAD.MOV.U32 R0, RZ, RZ, R6 ;  /* 0x000000ffff007224 */ /* 0x000fd800078e0006 */
[----:B-1----:R-:W-:Y:S05]  /*01d0*/  @P1 BRA `(.L_x_1) ;  /* 0xfffffffc00d41947 */ /* 0x002fea000383ffff */
.L_x_0:
[----:B------:R-:W-:Y:S05]  /*01e0*/  @P0 EXIT ;  /* 0x000000000000094d */ /* 0x000fea0003800000 */
[----:B------:R-:W1:Y:S01]  /*01f0*/  S2UR UR5, SR_CgaCtaId ;  /* 0x00000000000579c3 */ /* 0x000e620000008800 */
[----:B------:R-:W-:-:S07]  /*0200*/  UMOV UR4, 0x400 ;  /* 0x0000040000047882 */ /* 0x000fce0000000000 */
[----:B------:R-:W2:Y:S01]  /*0210*/  LDC.64 R2, c[0x0][0x388] ;  /* 0x0000e200ff027b82 */ /* 0x000ea20000000a00 */
[----:B-1----:R-:W-:-:S09]  /*0220*/  ULEA UR4, UR5, UR4, 0x18 ;  /* 0x0000000405047291 */ /* 0x002fd2000f8ec0ff */
[----:B0-----:R-:W2:Y:S04]  /*0230*/  LDS R5, [UR4] ;  /* 0x00000004ff057984 */ /* 0x001ea80008000800 */
[----:B--2---:R-:W-:Y:S01]  /*0240*/  STG.E desc[UR6][R2.64], R5 ;  /* 0x0000000502007986 */ /* 0x004fe2000c101906 */
[----:B------:R-:W-:Y:S05]  /*0250*/  EXIT ;  /* 0x000000000000794d */ /* 0x000fea0003800000 */
.L_x_2:
[----:B------:R-:W-:-:S00]  /*0260*/  BRA `(.L_x_2) ;  /* 0xfffffffc00fc7947 */ /* 0x000fc0000383ffff */
[----:B------:R-:W-:-:S00]  /*0270*/  NOP ;  /* 0x0000000000007918 */ /* 0x000fc00000000000 */
        /* <DEDUP_REMOVED lines=8> */
.L_x_18:


//--------------------- .text._Z7reduce4PfS_i     --------------------------
	.section	.text._Z7reduce4PfS_i,"ax",@progbits
	.align	128
        .global         _Z7reduce4PfS_i
        .type           _Z7reduce4PfS_i,@function
        .size           _Z7reduce4PfS_i,(.L_x_19 - _Z7reduce4PfS_i)
        .other          _Z7reduce4PfS_i,@"STO_CUDA_ENTRY STV_DEFAULT"
_Z7reduce4PfS_i:
.text._Z7reduce4PfS_i:
[----:B------:R-:W-:Y:S01]  /*0000*/  LDC R1, c[0x0][0x37c] ;  /* 0x0000df00ff017b82 */ /* 0x000fe20000000800 */
[----:B------:R-:W0:Y:S01]  /*0010*/  S2R R0, SR_CTAID.X ;  /* 0x0000000000007919 */ /* 0x000e220000002500 */
[----:B------:R-:W1:Y:S01]  /*0020*/  LDCU UR4, c[0x0][0x360] ;  /* 0x00006c00ff0477ac */ /* 0x000e620008000800 */
[----:B------:R-:W2:Y:S01]  /*0030*/  S2R R2, SR_TID.X ;  /* 0x0000000000027919 */ /* 0x000ea20000002100 */
[----:B------:R-:W3:Y:S01]  /*0040*/  LDCU UR5, c[0x0][0x390] ;  /* 0x00007200ff0577ac */ /* 0x000ee20008000800 */
[----:B-1----:R-:W-:Y:S01]  /*0050*/  MOV R8, UR4 ;  /* 0x0000000400087c02 */ /* 0x002fe20008000f00 */
[----:B0-----:R-:W-:-:S05]  /*0060*/  IMAD R3, R0, UR4, RZ ;  /* 0x0000000400037c24 */ /* 0x001fca000f8e02ff */
[----:B--2---:R-:W-:-:S04]  /*0070*/  LEA R3, R3, R2, 0x1 ;  /* 0x0000000203037211 */ /* 0x004fc800078e08ff */
[----:B---3--:R-:W-:-:S13]  /*0080*/  ISETP.GE.AND P0, PT, R3, UR5, PT ;  /* 0x0000000503007c0c */ /* 0x008fda000bf06270 */
[----:B------:R-:W-:Y:S05]  /*0090*/  @P0 EXIT ;  /* 0x000000000000094d */ /* 0x000fea0003800000 */
[----:B------:R-:W0:Y:S01]  /*00a0*/  LDC.64 R6, c[0x0][0x380] ;  /* 0x0000e000ff067b82 */ /* 0x000e220000000a00 */
[----:B------:R-:W1:Y:S01]  /*00b0*/  LDCU.64 UR6, c[0x0][0x358] ;  /* 0x00006b00ff0677ac */ /* 0x000e620008000a00 */
[C---:B------:R-:W-:Y:S01]  /*00c0*/  IADD3 R9, PT, PT, R3.reuse, R8, RZ ;  /* 0x0000000803097210 */ /* 0x040fe20007ffe0ff */
[----:B0-----:R-:W-:-:S04]  /*00d0*/  IMAD.WIDE R4, R3, 0x4, R6 ;  /* 0x0000000403047825 */ /* 0x001fc800078e0206 */
[----:B------:R-:W-:Y:S02]  /*00e0*/  IMAD.WIDE.U32 R6, R9, 0x4, R6 ;  /* 0x0000000409067825 */ /* 0x000fe400078e0006 */
[----:B-1----:R-:W2:Y:S04]  /*00f0*/  LDG.E R4, desc[UR6][R4.64] ;  /* 0x0000000604047981 */ /* 0x002ea8000c1e1900 */
[----:B------:R-:W2:Y:S01]  /*0100*/  LDG.E R7, desc[UR6][R6.64] ;  /* 0x0000000606077981 */ /* 0x000ea2000c1e1900 */
[----:B------:R-:W0:Y:S01]  /*0110*/  S2UR UR5, SR_CgaCtaId ;  /* 0x00000000000579c3 */ /* 0x000e220000008800 */
[----:B------:R-:W-:Y:S01]  /*0120*/  UMOV UR4, 0x400 ;  /* 0x0000040000047882 */ /* 0x000fe20000000000 */
[----:B------:R-:W-:Y:S02]  /*0130*/  ISETP.GE.U32.AND P1, PT, R8, 0x42, PT ;  /* 0x000000420800780c */ /* 0x000fe40003f26070 */
[----:B------:R-:W-:Y:S01]  /*0140*/  ISETP.GT.U32.AND P0, PT, R2, 0x1f, PT ;  /* 0x0000001f0200780c */ /* 0x000fe20003f04070 */
[----:B0-----:R-:W-:-:S06]  /*0150*/  ULEA UR4, UR5, UR4, 0x18 ;  /* 0x0000000405047291 */ /* 0x001fcc000f8ec0ff */
[----:B------:R-:W-:Y:S01]  /*0160*/  LEA R10, R2, UR4, 0x2 ;  /* 0x00000004020a7c11 */ /* 0x000fe2000f8e10ff */
[----:B--2---:R-:W-:-:S05]  /*0170*/  FADD R3, R4, R7 ;  /* 0x0000000704037221 */ /* 0x004fca0000000000 */
[----:B------:R0:W-:Y:S01]  /*0180*/  STS [R10], R3 ;  /* 0x000000030a007388 */ /* 0x0001e20000000800 */
[----:B------:R-:W-:Y:S05]  /*0190*/  @!P1 BRA `(.L_x_3) ;  /* 0x00000000002c9947 */ /* 0x000fea0003800000 */
.L_x_4:
[----:B------:R-:W-:Y:S01]  /*01a0*/  BAR.SYNC.DEFER_BLOCKING 0x0 ;  /* 0x0000000000007b1d */ /* 0x000fe20000010000 */
[----:B------:R-:W-:-:S04]  /*01b0*/  SHF.R.U32.HI R7, RZ, 0x1, R8 ;  /* 0x00000001ff077819 */ /* 0x000fc80000011608 */
[----:B------:R-:W-:-:S13]  /*01c0*/  ISETP.GE.U32.AND P1, PT, R2, R7, PT ;  /* 0x000000070200720c */ /* 0x000fda0003f26070 */
[----:B0-----:R-:W-:Y:S01]  /*01d0*/  @!P1 LEA R3, R7, R10, 0x2 ;  /* 0x0000000a07039211 */ /* 0x001fe200078e10ff */
[----:B------:R-:W-:Y:S05]  /*01e0*/  @!P1 LDS R4, [R10] ;  /* 0x000000000a049984 */ /* 0x000fea0000000800 */
[----:B------:R-:W0:Y:S02]  /*01f0*/  @!P1 LDS R3, [R3] ;  /* 0x0000000003039984 */ /* 0x000e240000000800 */
[----:B0-----:R-:W-:-:S05]  /*0200*/  @!P1 FADD R5, R3, R4 ;  /* 0x0000000403059221 */ /* 0x001fca0000000000 */
[----:B------:R1:W-:Y:S01]  /*0210*/  @!P1 STS [R10], R5 ;  /* 0x000000050a009388 */ /* 0x0003e20000000800 */
[----:B------:R-:W-:Y:S02]  /*0220*/  ISETP.GT.U32.AND P1, PT, R8, 0x83, PT ;  /* 0x000000830800780c */ /* 0x000fe40003f24070 */
[----:B------:R-:W-:-:S11]  /*0230*/  MOV R8, R7 ;  /* 0x0000000700087202 */ /* 0x000fd60000000f00 */
[----:B-1----:R-:W-:Y:S05]  /*0240*/  @P1 BRA `(.L_x_4) ;  /* 0xfffffffc00d41947 */ /* 0x002fea000383ffff */
.L_x_3:
[----:B------:R-:W-:Y:S06]  /*0250*/  BAR.SYNC.DEFER_BLOCKING 0x0 ;  /* 0x0000000000007b1d */ /* 0x000fec0000010000 */
[----:B------:R-:W-:Y:S05]  /*0260*/  @P0 EXIT ;  /* 0x000000000000094d */ /* 0x000fea0003800000 */
[----:B0-----:R-:W-:Y:S01]  /*0270*/  LDS R3, [R10+0x80] ;  /* 0x000080000a037984 */ /* 0x001fe20000000800 */
[----:B------:R-:W-:-:S03]  /*0280*/  ISETP.NE.AND P0, PT, R2, RZ, PT ;  /* 0x000000ff0200720c */ /* 0x000fc60003f05270 */
[----:B------:R-:W0:Y:S02]  /*0290*/  LDS R4, [R10] ;  /* 0x000000000a047984 */ /* 0x000e240000000800 */
[----:B0-----:R-:W-:-:S05]  /*02a0*/  FADD R3, R3, R4 ;  /* 0x0000000403037221 */ /* 0x001fca0000000000 */
[----:B------:R-:W-:Y:S04]  /*02b0*/  STS [R10], R3 ;  /* 0x000000030a007388 */ /* 0x000fe80000000800 */
[----:B------:R-:W-:Y:S04]  /*02c0*/  LDS R4, [R10+0x40] ;  /* 0x000040000a047984 */ /* 0x000fe80000000800 */
        /* <DEDUP_REMOVED lines=18> */
[----:B------:R0:W-:Y:S01]  /*03f0*/  STS [R10], R5 ;  /* 0x000000050a007388 */ /* 0x0001e20000000800 */
[----:B------:R-:W-:Y:S05]  /*0400*/  @P0 EXIT ;  /* 0x000000000000094d */ /* 0x000fea0003800000 */
[----:B------:R-:W1:Y:S01]  /*0410*/  S2UR UR5, SR_CgaCtaId ;  /* 0x00000000000579c3 */ /* 0x000e620000008800 */
[----:B------:R-:W-:-:S07]  /*0420*/  UMOV UR4, 0x400 ;  /* 0x0000040000047882 */ /* 0x000fce0000000000 */
[----:B------:R-:W2:Y:S01]  /*0430*/  LDC.64 R2, c[0x0][0x388] ;  /* 0x0000e200ff027b82 */ /* 0x000ea20000000a00 */
[----:B-1----:R-:W-:Y:S01]  /*0440*/  ULEA UR4, UR5, UR4, 0x18 ;  /* 0x0000000405047291 */ /* 0x002fe2000f8ec0ff */
[----:B--2---:R-:W-:-:S08]  /*0450*/  IMAD.WIDE.U32 R2, R0, 0x4, R2 ;  /* 0x0000000400027825 */ /* 0x004fd000078e0002 */
[----:B0-----:R-:W0:Y:S04]  /*0460*/  LDS R5, [UR4] ;  /* 0x00000004ff057984 */ /* 0x001e280008000800 */
[----:B0-----:R-:W-:Y:S01]  /*0470*/  STG.E desc[UR6][R2.64], R5 ;  /* 0x0000000502007986 */ /* 0x001fe2000c101906 */
[----:B------:R-:W-:Y:S05]  /*0480*/  EXIT ;  /* 0x000000000000794d */ /* 0x000fea0003800000 */
.L_x_5:
        /* <DEDUP_REMOVED lines=15> */
.L_x_19:


//--------------------- .text._Z7reduce3PfS_i     --------------------------
	.section	.text._Z7reduce3PfS_i,"ax",@progbits
	.align	128
        .global         _Z7reduce3PfS_i
        .type           _Z7reduce3PfS_i,@function
        .size           _Z7reduce3PfS_i,(.L_x_20 - _Z7reduce3PfS_i)
        .other          _Z7reduce3PfS_i,@"STO_CUDA_ENTRY STV_DEFAULT"
_Z7reduce3PfS_i:
.text._Z7reduce3PfS_i:
[----:B------:R-:W-:Y:S01]  /*0000*/  LDC R1, c[0x0][0x37c] ;  /* 0x0000df00ff017b82 */ /* 0x000fe20000000800 */
[----:B------:R-:W0:Y:S01]  /*0010*/  S2R R9, SR_CTAID.X ;  /* 0x0000000000097919 */ /* 0x000e220000002500 */
[----:B------:R-:W0:Y:S01]  /*0020*/  LDCU UR4, c[0x0][0x360] ;  /* 0x00006c00ff0477ac */ /* 0x000e220008000800 */
[----:B------:R-:W1:Y:S01]  /*0030*/  S2R R11, SR_TID.X ;  /* 0x00000000000b7919 */ /* 0x000e620000002100 */
[----:B------:R-:W2:Y:S01]  /*0040*/  LDCU UR5, c[0x0][0x390] ;  /* 0x00007200ff0577ac */ /* 0x000ea20008000800 */
[----:B0-----:R-:W-:-:S04]  /*0050*/  IMAD R0, R9, UR4, RZ ;  /* 0x0000000409007c24 */ /* 0x001fc8000f8e02ff */
[----:B-1----:R-:W-:Y:S01]  /*0060*/  IMAD R3, R0, 0x2, R11 ;  /* 0x0000000200037824 */ /* 0x002fe200078e020b */
[----:B------:R-:W-:-:S04]  /*0070*/  MOV R0, UR4 ;  /* 0x0000000400007c02 */ /* 0x000fc80008000f00 */
[----:B--2---:R-:W-:-:S13]  /*0080*/  ISETP.GE.AND P0, PT, R3, UR5, PT ;  /* 0x0000000503007c0c */ /* 0x004fda000bf06270 */
[----:B------:R-:W-:Y:S05]  /*0090*/  @P0 EXIT ;  /* 0x000000000000094d */ /* 0x000fea0003800000 */
[----:B------:R-:W0:Y:S01]  /*00a0*/  LDC.64 R4, c[0x0][0x380] ;  /* 0x0000e000ff047b82 */ /* 0x000e220000000a00 */
[----:B------:R-:W1:Y:S01]  /*00b0*/  LDCU.64 UR6, c[0x0][0x358] ;  /* 0x00006b00ff0677ac */ /* 0x000e620008000a00 */
[C---:B------:R-:W-:Y:S02]  /*00c0*/  IMAD.IADD R7, R3.reuse, 0x1, R0 ;  /* 0x0000000103077824 */ /* 0x040fe400078e0200 */
[----:B0-----:R-:W-:-:S04]  /*00d0*/  IMAD.WIDE R2, R3, 0x4, R4 ;  /* 0x0000000403027825 */ /* 0x001fc800078e0204 */
[----:B------:R-:W-:Y:S02]  /*00e0*/  IMAD.WIDE.U32 R4, R7, 0x4, R4 ;  /* 0x0000000407047825 */ /* 0x000fe400078e0004 */
[----:B-1----:R-:W2:Y:S04]  /*00f0*/  LDG.E R2, desc[UR6][R2.64] ;  /* 0x0000000602027981 */ /* 0x002ea8000c1e1900 */
[----:B------:R-:W2:Y:S01]  /*0100*/  LDG.E R5, desc[UR6][R4.64] ;  /* 0x0000000604057981 */ /* 0x000ea2000c1e1900 */
[----:B------:R-:W0:Y:S01]  /*0110*/  S2UR UR5, SR_CgaCtaId ;  /* 0x00000000000579c3 */ /* 0x000e220000008800 */
[----:B------:R-:W-:Y:S01]  /*0120*/  UMOV UR4, 0x400 ;  /* 0x0000040000047882 */ /* 0x000fe20000000000 */
[----:B------:R-:W-:Y:S02]  /*0130*/  ISETP.GE.U32.AND P1, PT, R0, 0x2, PT ;  /* 0x000000020000780c */ /* 0x000fe40003f26070 */
[----:B------:R-:W-:Y:S01]  /*0140*/  ISETP.NE.AND P0, PT, R11, RZ, PT ;  /* 0x000000ff0b00720c */ /* 0x000fe20003f05270 */
[----:B0-----:R-:W-:-:S06]  /*0150*/  ULEA UR4, UR5, UR4, 0x18 ;  /* 0x0000000405047291 */ /* 0x001fcc000f8ec0ff */
[----:B------:R-:W-:Y:S01]  /*0160*/  LEA R7, R11, UR4, 0x2 ;  /* 0x000000040b077c11 */ /* 0x000fe2000f8e10ff */
[----:B--2---:R-:W-:-:S05]  /*0170*/  FADD R6, R2, R5 ;  /* 0x0000000502067221 */ /* 0x004fca0000000000 */
[----:B------:R0:W-:Y:S01]  /*0180*/  STS [R7], R6 ;  /* 0x0000000607007388 */ /* 0x0001e20000000800 */
[----:B------:R-:W-:Y:S05]  /*0190*/  @!P1 BRA `(.L_x_6) ;  /* 0x00000000002c9947 */ /* 0x000fea0003800000 */
.L_x_7:
[----:B------:R-:W-:Y:S01]  /*01a0*/  BAR.SYNC.DEFER_BLOCKING 0x0 ;  /* 0x0000000000007b1d */ /* 0x000fe20000010000 */
[----:B0-----:R-:W-:-:S04]  /*01b0*/  SHF.R.U32.HI R6, RZ, 0x1, R0 ;  /* 0x00000001ff067819 */ /* 0x001fc80000011600 */
[----:B------:R-:W-:-:S13]  /*01c0*/  ISETP.GE.U32.AND P1, PT, R11, R6, PT ;  /* 0x000000060b00720c */ /* 0x000fda0003f26070 */
[----:B------:R-:W-:Y:S01]  /*01d0*/  @!P1 LEA R2, R6, R7, 0x2 ;  /* 0x0000000706029211 */ /* 0x000fe200078e10ff */
[----:B------:R-:W-:Y:S05]  /*01e0*/  @!P1 LDS R3, [R7] ;  /* 0x0000000007039984 */ /* 0x000fea0000000800 */
[----:B------:R-:W0:Y:S02]  /*01f0*/  @!P1 LDS R2, [R2] ;  /* 0x0000000002029984 */ /* 0x000e240000000800 */
[----:B0-----:R-:W-:-:S05]  /*0200*/  @!P1 FADD R4, R2, R3 ;  /* 0x0000000302049221 */ /* 0x001fca0000000000 */
[----:B------:R1:W-:Y:S01]  /*0210*/  @!P1 STS [R7], R4 ;  /* 0x0000000407009388 */ /* 0x0003e20000000800 */
[----:B------:R-:W-:Y:S01]  /*0220*/  ISETP.GT.U32.AND P1, PT, R0, 0x3, PT ;  /* 0x000000030000780c */ /* 0x000fe20003f24070 */
[----:B------:R-:W-:-:S12]  /*0230*/  IMAD.MOV.U32 R0, RZ, RZ, R6 ;  /* 0x000000ffff007224 */ /* 0x000fd800078e0006 */
[----:B-1----:R-:W-:Y:S05]  /*0240*/  @P1 BRA `(.L_x_7) ;  /* 0xfffffffc00d41947 */ /* 0x002fea000383ffff */
.L_x_6:
[----:B------:R-:W-:Y:S05]  /*0250*/  @P0 EXIT ;  /* 0x000000000000094d */ /* 0x000fea0003800000 */
[----:B------:R-:W1:Y:S01]  /*0260*/  S2UR UR5, SR_CgaCtaId ;  /* 0x00000000000579c3 */ /* 0x000e620000008800 */
[----:B------:R-:W-:-:S07]  /*0270*/  UMOV UR4, 0x400 ;  /* 0x0000040000047882 */ /* 0x000fce0000000000 */
[----:B------:R-:W2:Y:S01]  /*0280*/  LDC.64 R2, c[0x0][0x388] ;  /* 0x0000e200ff027b82 */ /* 0x000ea20000000a00 */
[----:B-1----:R-:W-:Y:S01]  /*0290*/  ULEA UR4, UR5, UR4, 0x18 ;  /* 0x0000000405047291 */ /* 0x002fe2000f8ec0ff */
[----:B--2---:R-:W-:-:S08]  /*02a0*/  IMAD.WIDE.U32 R2, R9, 0x4, R2 ;  /* 0x0000000409027825 */ /* 0x004fd000078e0002 */
[----:B------:R-:W1:Y:S04]  /*02b0*/  LDS R5, [UR4] ;  /* 0x00000004ff057984 */ /* 0x000e680008000800 */
[----:B-1----:R-:W-:Y:S01]  /*02c0*/  STG.E desc[UR6][R2.64], R5 ;  /* 0x0000000502007986 */ /* 0x002fe2000c101906 */
[----:B------:R-:W-:Y:S05]  /*02d0*/  EXIT ;  /* 0x000000000000794d */ /* 0x000fea0003800000 */
.L_x_8:
        /* <DEDUP_REMOVED lines=10> */
.L_x_20:


//--------------------- .text._Z7reduce2PfS_i     --------------------------
	.section	.text._Z7reduce2PfS_i,"ax",@progbits
	.align	128
        .global         _Z7reduce2PfS_i
        .type           _Z7reduce2PfS_i,@function
        .size           _Z7reduce2PfS_i,(.L_x_21 - _Z7reduce2PfS_i)
        .other          _Z7reduce2PfS_i,@"STO_CUDA_ENTRY STV_DEFAULT"
_Z7reduce2PfS_i:
.text._Z7reduce2PfS_i:
[----:B------:R-:W-:Y:S01]  /*0000*/  LDC R1, c[0x0][0x37c] ;  /* 0x0000df00ff017b82 */ /* 0x000fe20000000800 */
[----:B------:R-:W0:Y:S01]  /*0010*/  S2R R7, SR_CTAID.X ;  /* 0x0000000000077919 */ /* 0x000e220000002500 */
[----:B------:R-:W1:Y:S01]  /*0020*/  LDCU UR4, c[0x0][0x360] ;  /* 0x00006c00ff0477ac */ /* 0x000e620008000800 */
[----:B------:R-:W0:Y:S01]  /*0030*/  S2R R6, SR_TID.X ;  /* 0x0000000000067919 */ /* 0x000e220000002100 */
[----:B------:R-:W2:Y:S01]  /*0040*/  LDCU UR5, c[0x0][0x390] ;  /* 0x00007200ff0577ac */ /* 0x000ea20008000800 */
[----:B-1----:R-:W-:Y:S02]  /*0050*/  IMAD.U32 R0, RZ, RZ, UR4 ;  /* 0x00000004ff007e24 */ /* 0x002fe4000f8e00ff */
[----:B0-----:R-:W-:-:S05]  /*0060*/  IMAD R5, R7, UR4, R6 ;  /* 0x0000000407057c24 */ /* 0x001fca000f8e0206 */
[----:B--2---:R-:W-:-:S13]  /*0070*/  ISETP.GE.AND P0, PT, R5, UR5, PT ;  /* 0x0000000505007c0c */ /* 0x004fda000bf06270 */
[----:B------:R-:W-:Y:S05]  /*0080*/  @P0 EXIT ;  /* 0x000000000000094d */ /* 0x000fea0003800000 */
[----:B------:R-:W0:Y:S01]  /*0090*/  LDC.64 R2, c[0x0][0x380] ;  /* 0x0000e000ff027b82 */ /* 0x000e220000000a00 */
[----:B------:R-:W1:Y:S01]  /*00a0*/  LDCU.64 UR6, c[0x0][0x358] ;  /* 0x00006b00ff0677ac */ /* 0x000e620008000a00 */
[----:B0-----:R-:W-:-:S06]  /*00b0*/  IMAD.WIDE R2, R5, 0x4, R2 ;  /* 0x0000000405027825 */ /* 0x001fcc00078e0202 */
[----:B-1----:R-:W2:Y:S01]  /*00c0*/  LDG.E R2, desc[UR6][R2.64] ;  /* 0x0000000602027981 */ /* 0x002ea2000c1e1900 */
[----:B------:R-:W0:Y:S01]  /*00d0*/  S2UR UR5, SR_CgaCtaId ;  /* 0x00000000000579c3 */ /* 0x000e220000008800 */
[----:B------:R-:W-:Y:S01]  /*00e0*/  UMOV UR4, 0x400 ;  /* 0x0000040000047882 */ /* 0x000fe20000000000 */
[----:B------:R-:W-:Y:S02]  /*00f0*/  ISETP.GE.U32.AND P1, PT, R0, 0x2, PT ;  /* 0x000000020000780c */ /* 0x000fe40003f26070 */
[----:B------:R-:W-:Y:S01]  /*0100*/  ISETP.NE.AND P0, PT, R6, RZ, PT ;  /* 0x000000ff0600720c */ /* 0x000fe20003f05270 */
[----:B0-----:R-:W-:-:S06]  /*0110*/  ULEA UR4, UR5, UR4, 0x18 ;  /* 0x0000000405047291 */ /* 0x001fcc000f8ec0ff */
[----:B------:R-:W-:-:S05]  /*0120*/  LEA R5, R6, UR4, 0x2 ;  /* 0x0000000406057c11 */ /* 0x000fca000f8e10ff */
[----:B--2---:R0:W-:Y:S01]  /*0130*/  STS [R5], R2 ;  /* 0x0000000205007388 */ /* 0x0041e20000000800 */
[----:B------:R-:W-:Y:S05]  /*0140*/  @!P1 BRA `(.L_x_9) ;  /* 0x00000000002c9947 */ /* 0x000fea0003800000 */
.L_x_10:
[----:B------:R-:W-:Y:S01]  /*0150*/  BAR.SYNC.DEFER_BLOCKING 0x0 ;  /* 0x0000000000007b1d */ /* 0x000fe20000010000 */
[----:B------:R-:W-:-:S04]  /*0160*/  SHF.R.U32.HI R8, RZ, 0x1, R0 ;  /* 0x00000001ff087819 */ /* 0x000fc80000011600 */
[----:B------:R-:W-:-:S13]  /*0170*/  ISETP.GE.U32.AND P1, PT, R6, R8, PT ;  /* 0x000000080600720c */ /* 0x000fda0003f26070 */
[----:B0-----:R-:W-:Y:S01]  /*0180*/  @!P1 IMAD R2, R8, 0x4, R5 ;  /* 0x0000000408029824 */ /* 0x001fe200078e0205 */
[----:B------:R-:W-:Y:S05]  /*0190*/  @!P1 LDS R3, [R5] ;  /* 0x0000000005039984 */ /* 0x000fea0000000800 */
[----:B------:R-:W0:Y:S02]  /*01a0*/  @!P1 LDS R2, [R2] ;  /* 0x0000000002029984 */ /* 0x000e240000000800 */
[----:B0-----:R-:W-:-:S05]  /*01b0*/  @!P1 FADD R4, R2, R3 ;  /* 0x0000000302049221 */ /* 0x001fca0000000000 */
[----:B------:R1:W-:Y:S01]  /*01c0*/  @!P1 STS [R5], R4 ;  /* 0x0000000405009388 */ /* 0x0003e20000000800 */
[----:B------:R-:W-:Y:S01]  /*01d0*/  ISETP.GT.U32.AND P1, PT, R0, 0x3, PT ;  /* 0x000000030000780c */ /* 0x000fe20003f24070 */
[----:B------:R-:W-:-:S12]  /*01e0*/  IMAD.MOV.U32 R0, RZ, RZ, R8 ;  /* 0x000000ffff007224 */ /* 0x000fd800078e0008 */
[----:B-1----:R-:W-:Y:S05]  /*01f0*/  @P1 BRA `(.L_x_10) ;  /* 0xfffffffc00d41947 */ /* 0x002fea000383ffff */
.L_x_9:
[----:B------:R-:W-:Y:S05]  /*0200*/  @P0 EXIT ;  /* 0x000000000000094d */ /* 0x000fea0003800000 */
[----:B------:R-:W1:Y:S01]  /*0210*/  S2UR UR5, SR_CgaCtaId ;  /* 0x00000000000579c3 */ /* 0x000e620000008800 */
[----:B------:R-:W-:-:S07]  /*0220*/  UMOV UR4, 0x400 ;  /* 0x0000040000047882 */ /* 0x000fce0000000000 */
[----:B0-----:R-:W0:Y:S01]  /*0230*/  LDC.64 R2, c[0x0][0x388] ;  /* 0x0000e200ff027b82 */ /* 0x001e220000000a00 */
[----:B-1----:R-:W-:Y:S01]  /*0240*/  ULEA UR4, UR5, UR4, 0x18 ;  /* 0x0000000405047291 */ /* 0x002fe2000f8ec0ff */
[----:B0-----:R-:W-:-:S08]  /*0250*/  IMAD.WIDE.U32 R2, R7, 0x4, R2 ;  /* 0x0000000407027825 */ /* 0x001fd000078e0002 */
[----:B------:R-:W0:Y:S04]  /*0260*/  LDS R5, [UR4] ;  /* 0x00000004ff057984 */ /* 0x000e280008000800 */
[----:B0-----:R-:W-:Y:S01]  /*0270*/  STG.E desc[UR6][R2.64], R5 ;  /* 0x0000000502007986 */ /* 0x001fe2000c101906 */
[----:B------:R-:W-:Y:S05]  /*0280*/  EXIT ;  /* 0x000000000000794d */ /* 0x000fea0003800000 */
.L_x_11:
        /* <DEDUP_REMOVED lines=15> */
.L_x_21:


//--------------------- .text._Z7reduce1PfS_i     --------------------------
	.section	.text._Z7reduce1PfS_i,"ax",@progbits
	.align	128
        .global         _Z7reduce1PfS_i
        .type           _Z7reduce1PfS_i,@function
        .size           _Z7reduce1PfS_i,(.L_x_22 - _Z7reduce1PfS_i)
        .other          _Z7reduce1PfS_i,@"STO_CUDA_ENTRY STV_DEFAULT"
_Z7reduce1PfS_i:
.text._Z7reduce1PfS_i:
[----:B------:R-:W-:Y:S01]  /*0000*/  LDC R1, c[0x0][0x37c] ;  /* 0x0000df00ff017b82 */ /* 0x000fe20000000800 */
[----:B------:R-:W0:Y:S01]  /*0010*/  S2R R7, SR_CTAID.X ;  /* 0x0000000000077919 */ /* 0x000e220000002500 */
[----:B------:R-:W0:Y:S01]  /*0020*/  LDCU UR7, c[0x0][0x360] ;  /* 0x00006c00ff0777ac */ /* 0x000e220008000800 */
[----:B------:R-:W0:Y:S01]  /*0030*/  S2R R4, SR_TID.X ;  /* 0x0000000000047919 */ /* 0x000e220000002100 */
[----:B------:R-:W1:Y:S01]  /*0040*/  LDCU UR4, c[0x0][0x390] ;  /* 0x00007200ff0477ac */ /* 0x000e620008000800 */
[----:B0-----:R-:W-:-:S05]  /*0050*/  IMAD R5, R7, UR7, R4 ;  /* 0x0000000707057c24 */ /* 0x001fca000f8e0204 */
[----:B-1----:R-:W-:-:S13]  /*0060*/  ISETP.GE.AND P0, PT, R5, UR4, PT ;  /* 0x0000000405007c0c */ /* 0x002fda000bf06270 */
[----:B------:R-:W-:Y:S05]  /*0070*/  @P0 EXIT ;  /* 0x000000000000094d */ /* 0x000fea0003800000 */
[----:B------:R-:W0:Y:S01]  /*0080*/  LDC.64 R2, c[0x0][0x380] ;  /* 0x0000e000ff027b82 */ /* 0x000e220000000a00 */
[----:B------:R-:W1:Y:S01]  /*0090*/  LDCU.64 UR8, c[0x0][0x358] ;  /* 0x00006b00ff0877ac */ /* 0x000e620008000a00 */
[----:B0-----:R-:W-:-:S06]  /*00a0*/  IMAD.WIDE R2, R5, 0x4, R2 ;  /* 0x0000000405027825 */ /* 0x001fcc00078e0202 */
[----:B-1----:R-:W2:Y:S01]  /*00b0*/  LDG.E R2, desc[UR8][R2.64] ;  /* 0x0000000802027981 */ /* 0x002ea2000c1e1900 */
[----:B------:R-:W0:Y:S01]  /*00c0*/  S2UR UR5, SR_CgaCtaId ;  /* 0x00000000000579c3 */ /* 0x000e220000008800 */
[----:B------:R-:W-:Y:S01]  /*00d0*/  UMOV UR4, 0x400 ;  /* 0x0000040000047882 */ /* 0x000fe20000000000 */
[----:B------:R-:W-:Y:S01]  /*00e0*/  UISETP.GE.U32.AND UP0, UPT, UR7, 0x2, UPT ;  /* 0x000000020700788c */ /* 0x000fe2000bf06070 */
[----:B------:R-:W-:Y:S01]  /*00f0*/  ISETP.NE.AND P1, PT, R4, RZ, PT ;  /* 0x000000ff0400720c */ /* 0x000fe20003f25270 */
[----:B0-----:R-:W-:-:S06]  /*0100*/  ULEA UR4, UR5, UR4, 0x18 ;  /* 0x0000000405047291 */ /* 0x001fcc000f8ec0ff */
[----:B------:R-:W-:-:S05]  /*0110*/  LEA R5, R4, UR4, 0x2 ;  /* 0x0000000404057c11 */ /* 0x000fca000f8e10ff */
[----:B--2---:R0:W-:Y:S01]  /*0120*/  STS [R5], R2 ;  /* 0x0000000205007388 */ /* 0x0041e20000000800 */
[----:B------:R-:W-:Y:S05]  /*0130*/  BRA.U !UP0, `(.L_x_12) ;  /* 0x00000001083c7547 */ /* 0x000fea000b800000 */
[----:B------:R-:W-:-:S05]  /*0140*/  UMOV UR5, 0x1 ;  /* 0x0000000100057882 */ /* 0x000fca0000000000 */
.L_x_13:
[----:B------:R-:W-:Y:S01]  /*0150*/  USHF.L.U32 UR6, UR5, 0x1, URZ ;  /* 0x0000000105067899 */ /* 0x000fe200080006ff */
[----:B------:R-:W-:Y:S03]  /*0160*/  BAR.SYNC.DEFER_BLOCKING 0x0 ;  /* 0x0000000000007b1d */ /* 0x000fe60000010000 */
[----:B------:R-:W-:Y:S02]  /*0170*/  UISETP.GE.U32.AND UP0, UPT, UR6, UR7, UPT ;  /* 0x000000070600728c */ /* 0x000fe4000bf06070 */
[----:B01----:R-:W-:-:S05]  /*0180*/  IMAD R2, R4, UR6, RZ ;  /* 0x0000000604027c24 */ /* 0x003fca000f8e02ff */
[----:B------:R-:W-:-:S13]  /*0190*/  ISETP.GE.U32.AND P0, PT, R2, UR7, PT ;  /* 0x0000000702007c0c */ /* 0x000fda000bf06070 */
[C---:B------:R-:W-:Y:S01]  /*01a0*/  @!P0 IADD3 R0, PT, PT, R2.reuse, UR5, RZ ;  /* 0x0000000502008c10 */ /* 0x040fe2000fffe0ff */
[----:B------:R-:W-:Y:S01]  /*01b0*/  UMOV UR5, UR6 ;  /* 0x0000000600057c82 */ /* 0x000fe20008000000 */
[----:B------:R-:W-:Y:S02]  /*01c0*/  @!P0 LEA R2, R2, UR4, 0x2 ;  /* 0x0000000402028c11 */ /* 0x000fe4000f8e10ff */
[----:B------:R-:W-:-:S03]  /*01d0*/  @!P0 LEA R0, R0, UR4, 0x2 ;  /* 0x0000000400008c11 */ /* 0x000fc6000f8e10ff */
[----:B------:R-:W-:Y:S04]  /*01e0*/  @!P0 LDS R3, [R2] ;  /* 0x0000000002038984 */ /* 0x000fe80000000800 */
[----:B------:R-:W0:Y:S02]  /*01f0*/  @!P0 LDS R0, [R0] ;  /* 0x0000000000008984 */ /* 0x000e240000000800 */
[----:B0-----:R-:W-:-:S05]  /*0200*/  @!P0 FADD R3, R0, R3 ;  /* 0x0000000300038221 */ /* 0x001fca0000000000 */
[----:B------:R1:W-:Y:S01]  /*0210*/  @!P0 STS [R2], R3 ;  /* 0x0000000302008388 */ /* 0x0003e20000000800 */
[----:B------:R-:W-:Y:S05]  /*0220*/  BRA.U !UP0, `(.L_x_13) ;  /* 0xfffffffd08c87547 */ /* 0x000fea000b83ffff */
.L_x_12:
[----:B------:R-:W-:Y:S05]  /*0230*/  @P1 EXIT ;  /* 0x000000000000194d */ /* 0x000fea0003800000 */
[----:B------:R-:W2:Y:S01]  /*0240*/  S2UR UR5, SR_CgaCtaId ;  /* 0x00000000000579c3 */ /* 0x000ea20000008800 */
[----:B------:R-:W-:-:S07]  /*0250*/  UMOV UR4, 0x400 ;  /* 0x0000040000047882 */ /* 0x000fce0000000000 */
[----:B01----:R-:W0:Y:S01]  /*0260*/  LDC.64 R2, c[0x0][0x388] ;  /* 0x0000e200ff027b82 */ /* 0x003e220000000a00 */
[----:B--2---:R-:W-:Y:S01]  /*0270*/  ULEA UR4, UR5, UR4, 0x18 ;  /* 0x0000000405047291 */ /* 0x004fe2000f8ec0ff */
[----:B0-----:R-:W-:-:S08]  /*0280*/  IMAD.WIDE.U32 R2, R7, 0x4, R2 ;  /* 0x0000000407027825 */ /* 0x001fd000078e0002 */
[----:B------:R-:W0:Y:S04]  /*0290*/  LDS R5, [UR4] ;  /* 0x00000004ff057984 */ /* 0x000e280008000800 */
[----:B0-----:R-:W-:Y:S01]  /*02a0*/  STG.E desc[UR8][R2.64], R5 ;  /* 0x0000000502007986 */ /* 0x001fe2000c101908 */
[----:B------:R-:W-:Y:S05]  /*02b0*/  EXIT ;  /* 0x000000000000794d */ /* 0x000fea0003800000 */
.L_x_14:
        /* <DEDUP_REMOVED lines=12> */
.L_x_22:


//--------------------- .text._Z7reduce0PfS_i     --------------------------
	.section	.text._Z7reduce0PfS_i,"ax",@progbits
	.align	128
        .global         _Z7reduce0PfS_i
        .type           _Z7reduce0PfS_i,@function
        .size           _Z7reduce0PfS_i,(.L_x_23 - _Z7reduce0PfS_i)
        .other          _Z7reduce0PfS_i,@"STO_CUDA_ENTRY STV_DEFAULT"
_Z7reduce0PfS_i:
.text._Z7reduce0PfS_i:
        /* <DEDUP_REMOVED lines=20> */
[----:B------:R-:W-:-:S07]  /*0140*/  IMAD.MOV.U32 R0, RZ, RZ, 0x1 ;  /* 0x00000001ff007424 */ /* 0x000fce00078e00ff */
.L_x_16:
[----:B------:R-:W-:Y:S01]  /*0150*/  SHF.L.U32 R8, R0, 0x1, RZ ;  /* 0x0000000100087819 */ /* 0x000fe200000006ff */
[----:B------:R-:W-:Y:S04]  /*0160*/  BAR.SYNC.DEFER_BLOCKING 0x0 ;  /* 0x0000000000007b1d */ /* 0x000fe80000010000 */
[----:B0-----:R-:W-:-:S05]  /*0170*/  VIADD R2, R8, 0xffffffff ;  /* 0xffffffff08027836 */ /* 0x001fca0000000000 */
[----:B------:R-:W-:-:S13]  /*0180*/  LOP3.LUT P1, RZ, R2, R6, RZ, 0xc0, !PT ;  /* 0x0000000602ff7212 */ /* 0x000fda000782c0ff */
[----:B------:R-:W-:Y:S01]  /*0190*/  @!P1 LEA R2, R0, R5, 0x2 ;  /* 0x0000000500029211 */ /* 0x000fe200078e10ff */
[----:B------:R-:W-:Y:S01]  /*01a0*/  IMAD.MOV.U32 R0, RZ, RZ, R8 ;  /* 0x000000ffff007224 */ /* 0x000fe200078e0008 */
[----:B------:R-:W-:Y:S04]  /*01b0*/  @!P1 LDS R3, [R5] ;  /* 0x0000000005039984 */ /* 0x000fe80000000800 */
[----:B------:R-:W0:Y:S02]  /*01c0*/  @!P1 LDS R2, [R2] ;  /* 0x0000000002029984 */ /* 0x000e240000000800 */
[----:B0-----:R-:W-:-:S05]  /*01d0*/  @!P1 FADD R4, R2, R3 ;  /* 0x0000000302049221 */ /* 0x001fca0000000000 */
[----:B------:R1:W-:Y:S01]  /*01e0*/  @!P1 STS [R5], R4 ;  /* 0x0000000405009388 */ /* 0x0003e20000000800 */
[----:B------:R-:W-:-:S13]  /*01f0*/  ISETP.GE.U32.AND P1, PT, R8, UR8, PT ;  /* 0x0000000808007c0c */ /* 0x000fda000bf26070 */
[----:B-1----:R-:W-:Y:S05]  /*0200*/  @!P1 BRA `(.L_x_16) ;  /* 0xfffffffc00d09947 */ /* 0x002fea000383ffff */
.L_x_15:
        /* <DEDUP_REMOVED lines=9> */
.L_x_17:
        /* <DEDUP_REMOVED lines=14> */
.L_x_23:


//--------------------- .nv.shared._Z10reduce_sumPfS_i --------------------------
	.section	.nv.shared._Z10reduce_sumPfS_i,"aw",@nobits
	.sectionflags	@""
	.align	4
.nv.shared._Z10reduce_sumPfS_i:
	.zero		5120


//--------------------- .nv.shared.reserved.0     --------------------------
	.section	.nv.shared.reserved.0,"aw",@nobits
	.weak		__nv_reservedSMEM_offset_0_alias
	.size		__nv_reservedSMEM_offset_0_alias, 0, 64
	.other		__nv_reservedSMEM_offset_0_alias,@"STO_CUDA_RESERVED_SHARED STV_DEFAULT"
__nv_reservedSMEM_offset_0_alias:
	.zero		0
	.zero		64


//--------------------- .nv.shared._Z7reduce4PfS_i --------------------------
	.section	.nv.shared._Z7reduce4PfS_i,"aw",@nobits
	.sectionflags	@""
	.align	4
.nv.shared._Z7reduce4PfS_i:
	.zero		5120


//--------------------- .nv.shared._Z7reduce3PfS_i --------------------------
	.section	.nv.shared._Z7reduce3PfS_i,"aw",@nobits
	.sectionflags	@""
	.align	4
.nv.shared._Z7reduce3PfS_i:
	.zero		5120


//--------------------- .nv.shared._Z7reduce2PfS_i --------------------------
	.section	.nv.shared._Z7reduce2PfS_i,"aw",@nobits
	.sectionflags	@""
	.align	4
.nv.shared._Z7reduce2PfS_i:
	.zero		5120


//--------------------- .nv.shared._Z7reduce1PfS_i --------------------------
	.section	.nv.shared._Z7reduce1PfS_i,"aw",@nobits
	.sectionflags	@""
	.align	4
.nv.shared._Z7reduce1PfS_i:
	.zero		5120


//--------------------- .nv.shared._Z7reduce0PfS_i --------------------------
	.section	.nv.shared._Z7reduce0PfS_i,"aw",@nobits
	.sectionflags	@""
	.align	4
.nv.shared._Z7reduce0PfS_i:
	.zero		5120


//--------------------- .nv.constant0._Z10reduce_sumPfS_i --------------------------
	.section	.nv.constant0._Z10reduce_sumPfS_i,"a",@progbits
	.sectionflags	@""
	.align	4
.nv.constant0._Z10reduce_sumPfS_i:
	.zero		916


//--------------------- .nv.constant0._Z7reduce4PfS_i --------------------------
	.section	.nv.constant0._Z7reduce4PfS_i,"a",@progbits
	.sectionflags	@""
	.align	4
.nv.constant0._Z7reduce4PfS_i:
	.zero		916


//--------------------- .nv.constant0._Z7reduce3PfS_i --------------------------
	.section	.nv.constant0._Z7reduce3PfS_i,"a",@progbits
	.sectionflags	@""
	.align	4
.nv.constant0._Z7reduce3PfS_i:
	.zero		916


//--------------------- .nv.constant0._Z7reduce2PfS_i --------------------------
	.section	.nv.constant0._Z7reduce2PfS_i,"a",@progbits
	.sectionflags	@""
	.align	4
.nv.constant0._Z7reduce2PfS_i:
	.zero		916


//--------------------- .nv.constant0._Z7reduce1PfS_i --------------------------
	.section	.nv.constant0._Z7reduce1PfS_i,"a",@progbits
	.sectionflags	@""
	.align	4
.nv.constant0._Z7reduce1PfS_i:
	.zero		916


//--------------------- .nv.constant0._Z7reduce0PfS_i --------------------------
	.section	.nv.constant0._Z7reduce0PfS_i,"a",@progbits
	.sectionflags	@""
	.align	4
.nv.constant0._Z7reduce0PfS_i:
	.zero		916


//--------------------- SYMBOLS --------------------------

	.type		.nv.reservedSmem.offset0,@object
	.size		.nv.reservedSmem.offset0,0x4
	.type		.nv.reservedSmem.cap,@object
	.size		.nv.reservedSmem.cap,0x4
